//
// Generated by NVIDIA NVVM Compiler
//
// Compiler Build ID: CL-36424714
// Cuda compilation tools, release 13.0, V13.0.88
// Based on NVVM 20.0.0
//

.version 9.0
.target sm_100
.address_size 64

	// .globl	_ZN3cub18CUB_300001_SM_10006detail11EmptyKernelIvEEvv
// _ZZN3cub18CUB_300001_SM_10006detail6select23DeviceSelectSweepKernelINS2_10policy_hubI7ElementiiLb0ELNS0_10SelectImplE0EE10Policy1000EN6thrust24THRUST_300001_SM_1000_NS6detail15normal_iteratorINSA_10device_ptrIS5_EEEENSC_INSD_IKiEEEESF_PlNS0_13ScanTileStateIiLb1EEE13CopyPredicateNS0_8NullTypeEiNS2_19streaming_context_tIlLb1EEELS6_0EEEvT0_T1_T2_T3_T4_T5_T6_T7_iT8_NS1_7vsmem_tEE19static_temp_storage has been demoted
.global .align 1 .b8 _ZN34_INTERNAL_60abd666_4_k_cu_74f577184cuda3std3__45__cpo5beginE[1];
.global .align 1 .b8 _ZN34_INTERNAL_60abd666_4_k_cu_74f577184cuda3std3__45__cpo3endE[1];
.global .align 1 .b8 _ZN34_INTERNAL_60abd666_4_k_cu_74f577184cuda3std3__45__cpo6cbeginE[1];
.global .align 1 .b8 _ZN34_INTERNAL_60abd666_4_k_cu_74f577184cuda3std3__45__cpo4cendE[1];
.global .align 1 .b8 _ZN34_INTERNAL_60abd666_4_k_cu_74f577184cuda3std3__45__cpo6rbeginE[1];
.global .align 1 .b8 _ZN34_INTERNAL_60abd666_4_k_cu_74f577184cuda3std3__45__cpo4rendE[1];
.global .align 1 .b8 _ZN34_INTERNAL_60abd666_4_k_cu_74f577184cuda3std3__45__cpo7crbeginE[1];
.global .align 1 .b8 _ZN34_INTERNAL_60abd666_4_k_cu_74f577184cuda3std3__45__cpo5crendE[1];
.global .align 1 .b8 _ZN34_INTERNAL_60abd666_4_k_cu_74f577184cuda3std3__436_GLOBAL__N__60abd666_4_k_cu_74f577186ignoreE[1];
.global .align 1 .b8 _ZN34_INTERNAL_60abd666_4_k_cu_74f577184cuda3std3__419piecewise_constructE[1];
.global .align 1 .b8 _ZN34_INTERNAL_60abd666_4_k_cu_74f577184cuda3std3__48in_placeE[1];
.global .align 1 .b8 _ZN34_INTERNAL_60abd666_4_k_cu_74f577184cuda3std3__420unreachable_sentinelE[1];
.global .align 1 .b8 _ZN34_INTERNAL_60abd666_4_k_cu_74f577184cuda3std3__47nulloptE[1];
.global .align 1 .b8 _ZN34_INTERNAL_60abd666_4_k_cu_74f577184cuda3std3__48unexpectE[1];
.global .align 1 .b8 _ZN34_INTERNAL_60abd666_4_k_cu_74f577184cuda3std6ranges3__45__cpo4swapE[1];
.global .align 1 .b8 _ZN34_INTERNAL_60abd666_4_k_cu_74f577184cuda3std6ranges3__45__cpo9iter_moveE[1];
.global .align 1 .b8 _ZN34_INTERNAL_60abd666_4_k_cu_74f577184cuda3std6ranges3__45__cpo5beginE[1];
.global .align 1 .b8 _ZN34_INTERNAL_60abd666_4_k_cu_74f577184cuda3std6ranges3__45__cpo3endE[1];
.global .align 1 .b8 _ZN34_INTERNAL_60abd666_4_k_cu_74f577184cuda3std6ranges3__45__cpo6cbeginE[1];
.global .align 1 .b8 _ZN34_INTERNAL_60abd666_4_k_cu_74f577184cuda3std6ranges3__45__cpo4cendE[1];
.global .align 1 .b8 _ZN34_INTERNAL_60abd666_4_k_cu_74f577184cuda3std6ranges3__45__cpo7advanceE[1];
.global .align 1 .b8 _ZN34_INTERNAL_60abd666_4_k_cu_74f577184cuda3std6ranges3__45__cpo9iter_swapE[1];
.global .align 1 .b8 _ZN34_INTERNAL_60abd666_4_k_cu_74f577184cuda3std6ranges3__45__cpo4nextE[1];
.global .align 1 .b8 _ZN34_INTERNAL_60abd666_4_k_cu_74f577184cuda3std6ranges3__45__cpo4prevE[1];
.global .align 1 .b8 _ZN34_INTERNAL_60abd666_4_k_cu_74f577184cuda3std6ranges3__45__cpo4dataE[1];
.global .align 1 .b8 _ZN34_INTERNAL_60abd666_4_k_cu_74f577184cuda3std6ranges3__45__cpo5cdataE[1];
.global .align 1 .b8 _ZN34_INTERNAL_60abd666_4_k_cu_74f577184cuda3std6ranges3__45__cpo4sizeE[1];
.global .align 1 .b8 _ZN34_INTERNAL_60abd666_4_k_cu_74f577184cuda3std6ranges3__45__cpo5ssizeE[1];
.global .align 1 .b8 _ZN34_INTERNAL_60abd666_4_k_cu_74f577184cuda3std6ranges3__45__cpo8distanceE[1];
.global .align 1 .b8 _ZN34_INTERNAL_60abd666_4_k_cu_74f577186thrust24THRUST_300001_SM_1000_NS8cuda_cub3parE[1];
.global .align 1 .b8 _ZN34_INTERNAL_60abd666_4_k_cu_74f577186thrust24THRUST_300001_SM_1000_NS8cuda_cub10par_nosyncE[1];
.global .align 1 .b8 _ZN34_INTERNAL_60abd666_4_k_cu_74f577186thrust24THRUST_300001_SM_1000_NS6system6detail10sequential3seqE[1];
.global .align 1 .b8 _ZN34_INTERNAL_60abd666_4_k_cu_74f577186thrust24THRUST_300001_SM_1000_NS12placeholders2_1E[1];
.global .align 1 .b8 _ZN34_INTERNAL_60abd666_4_k_cu_74f577186thrust24THRUST_300001_SM_1000_NS12placeholders2_2E[1];
.global .align 1 .b8 _ZN34_INTERNAL_60abd666_4_k_cu_74f577186thrust24THRUST_300001_SM_1000_NS12placeholders2_3E[1];
.global .align 1 .b8 _ZN34_INTERNAL_60abd666_4_k_cu_74f577186thrust24THRUST_300001_SM_1000_NS12placeholders2_4E[1];
.global .align 1 .b8 _ZN34_INTERNAL_60abd666_4_k_cu_74f577186thrust24THRUST_300001_SM_1000_NS12placeholders2_5E[1];
.global .align 1 .b8 _ZN34_INTERNAL_60abd666_4_k_cu_74f577186thrust24THRUST_300001_SM_1000_NS12placeholders2_6E[1];
.global .align 1 .b8 _ZN34_INTERNAL_60abd666_4_k_cu_74f577186thrust24THRUST_300001_SM_1000_NS12placeholders2_7E[1];
.global .align 1 .b8 _ZN34_INTERNAL_60abd666_4_k_cu_74f577186thrust24THRUST_300001_SM_1000_NS12placeholders2_8E[1];
.global .align 1 .b8 _ZN34_INTERNAL_60abd666_4_k_cu_74f577186thrust24THRUST_300001_SM_1000_NS12placeholders2_9E[1];
.global .align 1 .b8 _ZN34_INTERNAL_60abd666_4_k_cu_74f577186thrust24THRUST_300001_SM_1000_NS12placeholders3_10E[1];
.global .align 1 .b8 _ZN34_INTERNAL_60abd666_4_k_cu_74f577186thrust24THRUST_300001_SM_1000_NS3seqE[1];

.visible .entry _ZN3cub18CUB_300001_SM_10006detail11EmptyKernelIvEEvv()
{


	ret;

}
	// .globl	_ZN3cub18CUB_300001_SM_10006detail8for_each13static_kernelINS2_12policy_hub_t12policy_500_tEmN6thrust24THRUST_300001_SM_1000_NS8cuda_cub20__uninitialized_fill7functorINS7_10device_ptrIiEEiEEEEvT0_T1_
.visible .entry _ZN3cub18CUB_300001_SM_10006detail8for_each13static_kernelINS2_12policy_hub_t12policy_500_tEmN6thrust24THRUST_300001_SM_1000_NS8cuda_cub20__uninitialized_fill7functorINS7_10device_ptrIiEEiEEEEvT0_T1_(
	.param .u64 _ZN3cub18CUB_300001_SM_10006detail8for_each13static_kernelINS2_12policy_hub_t12policy_500_tEmN6thrust24THRUST_300001_SM_1000_NS8cuda_cub20__uninitialized_fill7functorINS7_10device_ptrIiEEiEEEEvT0_T1__param_0,
	.param .align 8 .b8 _ZN3cub18CUB_300001_SM_10006detail8for_each13static_kernelINS2_12policy_hub_t12policy_500_tEmN6thrust24THRUST_300001_SM_1000_NS8cuda_cub20__uninitialized_fill7functorINS7_10device_ptrIiEEiEEEEvT0_T1__param_1[16]
)
.maxntid 256
{
	.reg .pred 	%p<4>;
	.reg .b16 	%rs<5>;
	.reg .b32 	%r<12>;
	.reg .b64 	%rd<16>;

	ld.param.u32 	%r3, [_ZN3cub18CUB_300001_SM_10006detail8for_each13static_kernelINS2_12policy_hub_t12policy_500_tEmN6thrust24THRUST_300001_SM_1000_NS8cuda_cub20__uninitialized_fill7functorINS7_10device_ptrIiEEiEEEEvT0_T1__param_1+8];
	ld.param.u64 	%rd4, [_ZN3cub18CUB_300001_SM_10006detail8for_each13static_kernelINS2_12policy_hub_t12policy_500_tEmN6thrust24THRUST_300001_SM_1000_NS8cuda_cub20__uninitialized_fill7functorINS7_10device_ptrIiEEiEEEEvT0_T1__param_1];
	ld.param.u64 	%rd5, [_ZN3cub18CUB_300001_SM_10006detail8for_each13static_kernelINS2_12policy_hub_t12policy_500_tEmN6thrust24THRUST_300001_SM_1000_NS8cuda_cub20__uninitialized_fill7functorINS7_10device_ptrIiEEiEEEEvT0_T1__param_0];
	mov.u32 	%r9, %ctaid.x;
	mul.wide.u32 	%rd1, %r9, 512;
	sub.s64 	%rd2, %rd5, %rd1;
	setp.lt.u64 	%p1, %rd2, 512;
	@%p1 bra 	$L__BB1_2;
	mov.u32 	%r11, %tid.x;
	cvta.to.global.u64 	%rd11, %rd4;
	cvt.u64.u32 	%rd12, %r11;
	add.s64 	%rd13, %rd1, %rd12;
	shl.b64 	%rd14, %rd13, 2;
	add.s64 	%rd15, %rd11, %rd14;
	st.global.u32 	[%rd15], %r3;
	st.global.u32 	[%rd15+1024], %r3;
	bra.uni 	$L__BB1_6;
$L__BB1_2:
	cvta.to.global.u64 	%rd6, %rd4;
	mov.u32 	%r2, %tid.x;
	cvt.u64.u32 	%rd7, %r2;
	setp.le.u64 	%p2, %rd2, %rd7;
	add.s64 	%rd8, %rd1, %rd7;
	shl.b64 	%rd9, %rd8, 2;
	add.s64 	%rd3, %rd6, %rd9;
	@%p2 bra 	$L__BB1_4;
	st.global.u32 	[%rd3], %r3;
$L__BB1_4:
	add.s32 	%r10, %r2, 256;
	cvt.u64.u32 	%rd10, %r10;
	setp.le.u64 	%p3, %rd2, %rd10;
	@%p3 bra 	$L__BB1_6;
	st.global.u32 	[%rd3+1024], %r3;
$L__BB1_6:
	ret;

}
	// .globl	_ZN3cub18CUB_300001_SM_10006detail8for_each13static_kernelINS2_12policy_hub_t12policy_500_tEmN6thrust24THRUST_300001_SM_1000_NS8cuda_cub20__uninitialized_fill7functorINS7_10device_ptrI7ElementEESC_EEEEvT0_T1_
.visible .entry _ZN3cub18CUB_300001_SM_10006detail8for_each13static_kernelINS2_12policy_hub_t12policy_500_tEmN6thrust24THRUST_300001_SM_1000_NS8cuda_cub20__uninitialized_fill7functorINS7_10device_ptrI7ElementEESC_EEEEvT0_T1_(
	.param .u64 _ZN3cub18CUB_300001_SM_10006detail8for_each13static_kernelINS2_12policy_hub_t12policy_500_tEmN6thrust24THRUST_300001_SM_1000_NS8cuda_cub20__uninitialized_fill7functorINS7_10device_ptrI7ElementEESC_EEEEvT0_T1__param_0,
	.param .align 8 .b8 _ZN3cub18CUB_300001_SM_10006detail8for_each13static_kernelINS2_12policy_hub_t12policy_500_tEmN6thrust24THRUST_300001_SM_1000_NS8cuda_cub20__uninitialized_fill7functorINS7_10device_ptrI7ElementEESC_EEEEvT0_T1__param_1[136]
)
.maxntid 256
{
	.reg .pred 	%p<4>;
	.reg .b32 	%r<5>;
	.reg .b64 	%rd<56>;

	ld.param.u64 	%rd20, [_ZN3cub18CUB_300001_SM_10006detail8for_each13static_kernelINS2_12policy_hub_t12policy_500_tEmN6thrust24THRUST_300001_SM_1000_NS8cuda_cub20__uninitialized_fill7functorINS7_10device_ptrI7ElementEESC_EEEEvT0_T1__param_0];
	mov.b64 	%rd19, _ZN3cub18CUB_300001_SM_10006detail8for_each13static_kernelINS2_12policy_hub_t12policy_500_tEmN6thrust24THRUST_300001_SM_1000_NS8cuda_cub20__uninitialized_fill7functorINS7_10device_ptrI7ElementEESC_EEEEvT0_T1__param_1;
	mov.u64 	%rd1, %rd19;
	mov.u32 	%r2, %ctaid.x;
	mul.wide.u32 	%rd2, %r2, 512;
	sub.s64 	%rd3, %rd20, %rd2;
	setp.lt.u64 	%p1, %rd3, 512;
	@%p1 bra 	$L__BB2_2;
	mov.u64 	%rd33, %rd19;
	ld.param.u64 	%rd34, [%rd33];
	ld.param.u64 	%rd35, [%rd33+8];
	ld.param.u64 	%rd36, [%rd33+16];
	ld.param.u64 	%rd37, [%rd33+24];
	ld.param.u64 	%rd38, [%rd33+32];
	ld.param.u64 	%rd39, [%rd33+40];
	ld.param.u64 	%rd40, [%rd33+48];
	ld.param.u64 	%rd41, [%rd33+56];
	ld.param.u64 	%rd42, [%rd33+64];
	ld.param.u64 	%rd43, [%rd33+72];
	ld.param.u64 	%rd44, [%rd33+80];
	ld.param.u64 	%rd45, [%rd33+88];
	ld.param.u64 	%rd46, [%rd33+96];
	ld.param.u64 	%rd47, [%rd33+104];
	ld.param.u64 	%rd48, [%rd33+112];
	ld.param.u64 	%rd49, [%rd33+120];
	ld.param.u64 	%rd50, [%rd33+128];
	mov.u32 	%r4, %tid.x;
	cvta.to.global.u64 	%rd51, %rd34;
	cvt.u64.u32 	%rd52, %r4;
	add.s64 	%rd53, %rd2, %rd52;
	shl.b64 	%rd54, %rd53, 7;
	add.s64 	%rd55, %rd51, %rd54;
	st.global.u64 	[%rd55], %rd35;
	st.global.u64 	[%rd55+8], %rd36;
	st.global.u64 	[%rd55+16], %rd37;
	st.global.u64 	[%rd55+24], %rd38;
	st.global.u64 	[%rd55+32], %rd39;
	st.global.u64 	[%rd55+40], %rd40;
	st.global.u64 	[%rd55+48], %rd41;
	st.global.u64 	[%rd55+56], %rd42;
	st.global.u64 	[%rd55+64], %rd43;
	st.global.u64 	[%rd55+72], %rd44;
	st.global.u64 	[%rd55+80], %rd45;
	st.global.u64 	[%rd55+88], %rd46;
	st.global.u64 	[%rd55+96], %rd47;
	st.global.u64 	[%rd55+104], %rd48;
	st.global.u64 	[%rd55+112], %rd49;
	st.global.u64 	[%rd55+120], %rd50;
	st.global.u64 	[%rd55+32768], %rd35;
	st.global.u64 	[%rd55+32776], %rd36;
	st.global.u64 	[%rd55+32784], %rd37;
	st.global.u64 	[%rd55+32792], %rd38;
	st.global.u64 	[%rd55+32800], %rd39;
	st.global.u64 	[%rd55+32808], %rd40;
	st.global.u64 	[%rd55+32816], %rd41;
	st.global.u64 	[%rd55+32824], %rd42;
	st.global.u64 	[%rd55+32832], %rd43;
	st.global.u64 	[%rd55+32840], %rd44;
	st.global.u64 	[%rd55+32848], %rd45;
	st.global.u64 	[%rd55+32856], %rd46;
	st.global.u64 	[%rd55+32864], %rd47;
	st.global.u64 	[%rd55+32872], %rd48;
	st.global.u64 	[%rd55+32880], %rd49;
	st.global.u64 	[%rd55+32888], %rd50;
	bra.uni 	$L__BB2_6;
$L__BB2_2:
	ld.param.u64 	%rd21, [%rd1];
	ld.param.u64 	%rd4, [%rd1+8];
	ld.param.u64 	%rd5, [%rd1+32];
	ld.param.u64 	%rd6, [%rd1+40];
	ld.param.u64 	%rd7, [%rd1+48];
	ld.param.u64 	%rd8, [%rd1+56];
	ld.param.u64 	%rd9, [%rd1+64];
	ld.param.u64 	%rd10, [%rd1+72];
	ld.param.u64 	%rd11, [%rd1+80];
	ld.param.u64 	%rd12, [%rd1+88];
	ld.param.u64 	%rd13, [%rd1+96];
	ld.param.u64 	%rd14, [%rd1+104];
	ld.param.u64 	%rd15, [%rd1+112];
	ld.param.u64 	%rd16, [%rd1+120];
	ld.param.u64 	%rd17, [%rd1+128];
	cvta.to.global.u64 	%rd22, %rd21;
	mov.u32 	%r1, %tid.x;
	cvt.u64.u32 	%rd23, %r1;
	setp.le.u64 	%p2, %rd3, %rd23;
	add.s64 	%rd24, %rd2, %rd23;
	shl.b64 	%rd25, %rd24, 7;
	add.s64 	%rd18, %rd22, %rd25;
	@%p2 bra 	$L__BB2_4;
	st.global.u64 	[%rd18], %rd4;
	mov.u64 	%rd26, %rd19;
	ld.param.u64 	%rd27, [%rd26+16];
	st.global.u64 	[%rd18+8], %rd27;
	ld.param.u64 	%rd28, [%rd26+24];
	st.global.u64 	[%rd18+16], %rd28;
	st.global.u64 	[%rd18+24], %rd5;
	st.global.u64 	[%rd18+32], %rd6;
	st.global.u64 	[%rd18+40], %rd7;
	st.global.u64 	[%rd18+48], %rd8;
	st.global.u64 	[%rd18+56], %rd9;
	st.global.u64 	[%rd18+64], %rd10;
	st.global.u64 	[%rd18+72], %rd11;
	st.global.u64 	[%rd18+80], %rd12;
	st.global.u64 	[%rd18+88], %rd13;
	st.global.u64 	[%rd18+96], %rd14;
	st.global.u64 	[%rd18+104], %rd15;
	st.global.u64 	[%rd18+112], %rd16;
	st.global.u64 	[%rd18+120], %rd17;
$L__BB2_4:
	add.s32 	%r3, %r1, 256;
	cvt.u64.u32 	%rd29, %r3;
	setp.le.u64 	%p3, %rd3, %rd29;
	@%p3 bra 	$L__BB2_6;
	st.global.u64 	[%rd18+32768], %rd4;
	mov.u64 	%rd30, %rd19;
	ld.param.u64 	%rd31, [%rd30+16];
	st.global.u64 	[%rd18+32776], %rd31;
	ld.param.u64 	%rd32, [%rd30+24];
	st.global.u64 	[%rd18+32784], %rd32;
	st.global.u64 	[%rd18+32792], %rd5;
	st.global.u64 	[%rd18+32800], %rd6;
	st.global.u64 	[%rd18+32808], %rd7;
	st.global.u64 	[%rd18+32816], %rd8;
	st.global.u64 	[%rd18+32824], %rd9;
	st.global.u64 	[%rd18+32832], %rd10;
	st.global.u64 	[%rd18+32840], %rd11;
	st.global.u64 	[%rd18+32848], %rd12;
	st.global.u64 	[%rd18+32856], %rd13;
	st.global.u64 	[%rd18+32864], %rd14;
	st.global.u64 	[%rd18+32872], %rd15;
	st.global.u64 	[%rd18+32880], %rd16;
	st.global.u64 	[%rd18+32888], %rd17;
$L__BB2_6:
	ret;

}
	// .globl	_ZN3cub18CUB_300001_SM_10006detail4scan23DeviceCompactInitKernelINS0_13ScanTileStateIiLb1EEEPlEEvT_iT0_
.visible .entry _ZN3cub18CUB_300001_SM_10006detail4scan23DeviceCompactInitKernelINS0_13ScanTileStateIiLb1EEEPlEEvT_iT0_(
	.param .align 8 .b8 _ZN3cub18CUB_300001_SM_10006detail4scan23DeviceCompactInitKernelINS0_13ScanTileStateIiLb1EEEPlEEvT_iT0__param_0[8],
	.param .u32 _ZN3cub18CUB_300001_SM_10006detail4scan23DeviceCompactInitKernelINS0_13ScanTileStateIiLb1EEEPlEEvT_iT0__param_1,
	.param .u64 .ptr .align 1 _ZN3cub18CUB_300001_SM_10006detail4scan23DeviceCompactInitKernelINS0_13ScanTileStateIiLb1EEEPlEEvT_iT0__param_2
)
{
	.reg .pred 	%p<6>;
	.reg .b32 	%r<11>;
	.reg .b64 	%rd<10>;

	ld.param.u64 	%rd3, [_ZN3cub18CUB_300001_SM_10006detail4scan23DeviceCompactInitKernelINS0_13ScanTileStateIiLb1EEEPlEEvT_iT0__param_0];
	ld.param.u32 	%r4, [_ZN3cub18CUB_300001_SM_10006detail4scan23DeviceCompactInitKernelINS0_13ScanTileStateIiLb1EEEPlEEvT_iT0__param_1];
	ld.param.u64 	%rd2, [_ZN3cub18CUB_300001_SM_10006detail4scan23DeviceCompactInitKernelINS0_13ScanTileStateIiLb1EEEPlEEvT_iT0__param_2];
	cvta.to.global.u64 	%rd1, %rd3;
	mov.u32 	%r1, %ctaid.x;
	mov.u32 	%r5, %ntid.x;
	mov.u32 	%r2, %tid.x;
	mad.lo.s32 	%r3, %r1, %r5, %r2;
	setp.ge.s32 	%p1, %r3, %r4;
	@%p1 bra 	$L__BB3_2;
	mul.wide.s32 	%rd4, %r3, 8;
	add.s64 	%rd5, %rd1, %rd4;
	mov.b32 	%r6, 0;
	mov.b32 	%r7, 99;
	st.global.v2.u32 	[%rd5+256], {%r7, %r6};
$L__BB3_2:
	setp.ne.s32 	%p2, %r1, 0;
	setp.gt.u32 	%p3, %r2, 31;
	or.pred  	%p4, %p2, %p3;
	@%p4 bra 	$L__BB3_4;
	mul.wide.u32 	%rd6, %r2, 8;
	add.s64 	%rd7, %rd1, %rd6;
	mov.b32 	%r9, 0;
	st.global.v2.u32 	[%rd7], {%r9, %r9};
$L__BB3_4:
	or.b32  	%r10, %r1, %r2;
	setp.ne.s32 	%p5, %r10, 0;
	@%p5 bra 	$L__BB3_6;
	cvta.to.global.u64 	%rd8, %rd2;
	mov.b64 	%rd9, 0;
	st.global.u64 	[%rd8], %rd9;
$L__BB3_6:
	ret;

}
	// .globl	_ZN3cub18CUB_300001_SM_10006detail6select23DeviceSelectSweepKernelINS2_10policy_hubI7ElementiiLb0ELNS0_10SelectImplE0EE10Policy1000EN6thrust24THRUST_300001_SM_1000_NS6detail15normal_iteratorINSA_10device_ptrIS5_EEEENSC_INSD_IKiEEEESF_PlNS0_13ScanTileStateIiLb1EEE13CopyPredicateNS0_8NullTypeEiNS2_19streaming_context_tIlLb1EEELS6_0EEEvT0_T1_T2_T3_T4_T5_T6_T7_iT8_NS1_7vsmem_tE
.visible .entry _ZN3cub18CUB_300001_SM_10006detail6select23DeviceSelectSweepKernelINS2_10policy_hubI7ElementiiLb0ELNS0_10SelectImplE0EE10Policy1000EN6thrust24THRUST_300001_SM_1000_NS6detail15normal_iteratorINSA_10device_ptrIS5_EEEENSC_INSD_IKiEEEESF_PlNS0_13ScanTileStateIiLb1EEE13CopyPredicateNS0_8NullTypeEiNS2_19streaming_context_tIlLb1EEELS6_0EEEvT0_T1_T2_T3_T4_T5_T6_T7_iT8_NS1_7vsmem_tE(
	.param .align 8 .b8 _ZN3cub18CUB_300001_SM_10006detail6select23DeviceSelectSweepKernelINS2_10policy_hubI7ElementiiLb0ELNS0_10SelectImplE0EE10Policy1000EN6thrust24THRUST_300001_SM_1000_NS6detail15normal_iteratorINSA_10device_ptrIS5_EEEENSC_INSD_IKiEEEESF_PlNS0_13ScanTileStateIiLb1EEE13CopyPredicateNS0_8NullTypeEiNS2_19streaming_context_tIlLb1EEELS6_0EEEvT0_T1_T2_T3_T4_T5_T6_T7_iT8_NS1_7vsmem_tE_param_0[8],
	.param .align 8 .b8 _ZN3cub18CUB_300001_SM_10006detail6select23DeviceSelectSweepKernelINS2_10policy_hubI7ElementiiLb0ELNS0_10SelectImplE0EE10Policy1000EN6thrust24THRUST_300001_SM_1000_NS6detail15normal_iteratorINSA_10device_ptrIS5_EEEENSC_INSD_IKiEEEESF_PlNS0_13ScanTileStateIiLb1EEE13CopyPredicateNS0_8NullTypeEiNS2_19streaming_context_tIlLb1EEELS6_0EEEvT0_T1_T2_T3_T4_T5_T6_T7_iT8_NS1_7vsmem_tE_param_1[8],
	.param .align 8 .b8 _ZN3cub18CUB_300001_SM_10006detail6select23DeviceSelectSweepKernelINS2_10policy_hubI7ElementiiLb0ELNS0_10SelectImplE0EE10Policy1000EN6thrust24THRUST_300001_SM_1000_NS6detail15normal_iteratorINSA_10device_ptrIS5_EEEENSC_INSD_IKiEEEESF_PlNS0_13ScanTileStateIiLb1EEE13CopyPredicateNS0_8NullTypeEiNS2_19streaming_context_tIlLb1EEELS6_0EEEvT0_T1_T2_T3_T4_T5_T6_T7_iT8_NS1_7vsmem_tE_param_2[8],
	.param .u64 .ptr .align 1 _ZN3cub18CUB_300001_SM_10006detail6select23DeviceSelectSweepKernelINS2_10policy_hubI7ElementiiLb0ELNS0_10SelectImplE0EE10Policy1000EN6thrust24THRUST_300001_SM_1000_NS6detail15normal_iteratorINSA_10device_ptrIS5_EEEENSC_INSD_IKiEEEESF_PlNS0_13ScanTileStateIiLb1EEE13CopyPredicateNS0_8NullTypeEiNS2_19streaming_context_tIlLb1EEELS6_0EEEvT0_T1_T2_T3_T4_T5_T6_T7_iT8_NS1_7vsmem_tE_param_3,
	.param .align 8 .b8 _ZN3cub18CUB_300001_SM_10006detail6select23DeviceSelectSweepKernelINS2_10policy_hubI7ElementiiLb0ELNS0_10SelectImplE0EE10Policy1000EN6thrust24THRUST_300001_SM_1000_NS6detail15normal_iteratorINSA_10device_ptrIS5_EEEENSC_INSD_IKiEEEESF_PlNS0_13ScanTileStateIiLb1EEE13CopyPredicateNS0_8NullTypeEiNS2_19streaming_context_tIlLb1EEELS6_0EEEvT0_T1_T2_T3_T4_T5_T6_T7_iT8_NS1_7vsmem_tE_param_4[8],
	.param .align 1 .b8 _ZN3cub18CUB_300001_SM_10006detail6select23DeviceSelectSweepKernelINS2_10policy_hubI7ElementiiLb0ELNS0_10SelectImplE0EE10Policy1000EN6thrust24THRUST_300001_SM_1000_NS6detail15normal_iteratorINSA_10device_ptrIS5_EEEENSC_INSD_IKiEEEESF_PlNS0_13ScanTileStateIiLb1EEE13CopyPredicateNS0_8NullTypeEiNS2_19streaming_context_tIlLb1EEELS6_0EEEvT0_T1_T2_T3_T4_T5_T6_T7_iT8_NS1_7vsmem_tE_param_5[1],
	.param .align 1 .b8 _ZN3cub18CUB_300001_SM_10006detail6select23DeviceSelectSweepKernelINS2_10policy_hubI7ElementiiLb0ELNS0_10SelectImplE0EE10Policy1000EN6thrust24THRUST_300001_SM_1000_NS6detail15normal_iteratorINSA_10device_ptrIS5_EEEENSC_INSD_IKiEEEESF_PlNS0_13ScanTileStateIiLb1EEE13CopyPredicateNS0_8NullTypeEiNS2_19streaming_context_tIlLb1EEELS6_0EEEvT0_T1_T2_T3_T4_T5_T6_T7_iT8_NS1_7vsmem_tE_param_6[1],
	.param .u32 _ZN3cub18CUB_300001_SM_10006detail6select23DeviceSelectSweepKernelINS2_10policy_hubI7ElementiiLb0ELNS0_10SelectImplE0EE10Policy1000EN6thrust24THRUST_300001_SM_1000_NS6detail15normal_iteratorINSA_10device_ptrIS5_EEEENSC_INSD_IKiEEEESF_PlNS0_13ScanTileStateIiLb1EEE13CopyPredicateNS0_8NullTypeEiNS2_19streaming_context_tIlLb1EEELS6_0EEEvT0_T1_T2_T3_T4_T5_T6_T7_iT8_NS1_7vsmem_tE_param_7,
	.param .u32 _ZN3cub18CUB_300001_SM_10006detail6select23DeviceSelectSweepKernelINS2_10policy_hubI7ElementiiLb0ELNS0_10SelectImplE0EE10Policy1000EN6thrust24THRUST_300001_SM_1000_NS6detail15normal_iteratorINSA_10device_ptrIS5_EEEENSC_INSD_IKiEEEESF_PlNS0_13ScanTileStateIiLb1EEE13CopyPredicateNS0_8NullTypeEiNS2_19streaming_context_tIlLb1EEELS6_0EEEvT0_T1_T2_T3_T4_T5_T6_T7_iT8_NS1_7vsmem_tE_param_8,
	.param .align 8 .b8 _ZN3cub18CUB_300001_SM_10006detail6select23DeviceSelectSweepKernelINS2_10policy_hubI7ElementiiLb0ELNS0_10SelectImplE0EE10Policy1000EN6thrust24THRUST_300001_SM_1000_NS6detail15normal_iteratorINSA_10device_ptrIS5_EEEENSC_INSD_IKiEEEESF_PlNS0_13ScanTileStateIiLb1EEE13CopyPredicateNS0_8NullTypeEiNS2_19streaming_context_tIlLb1EEELS6_0EEEvT0_T1_T2_T3_T4_T5_T6_T7_iT8_NS1_7vsmem_tE_param_9[40],
	.param .align 8 .b8 _ZN3cub18CUB_300001_SM_10006detail6select23DeviceSelectSweepKernelINS2_10policy_hubI7ElementiiLb0ELNS0_10SelectImplE0EE10Policy1000EN6thrust24THRUST_300001_SM_1000_NS6detail15normal_iteratorINSA_10device_ptrIS5_EEEENSC_INSD_IKiEEEESF_PlNS0_13ScanTileStateIiLb1EEE13CopyPredicateNS0_8NullTypeEiNS2_19streaming_context_tIlLb1EEELS6_0EEEvT0_T1_T2_T3_T4_T5_T6_T7_iT8_NS1_7vsmem_tE_param_10[8]
)
.maxntid 128
{
	.reg .pred 	%p<117>;
	.reg .b16 	%rs<14>;
	.reg .b32 	%r<519>;
	.reg .b64 	%rd<280>;
	// demoted variable
	.shared .align 16 .b8 _ZZN3cub18CUB_300001_SM_10006detail6select23DeviceSelectSweepKernelINS2_10policy_hubI7ElementiiLb0ELNS0_10SelectImplE0EE10Policy1000EN6thrust24THRUST_300001_SM_1000_NS6detail15normal_iteratorINSA_10device_ptrIS5_EEEENSC_INSD_IKiEEEESF_PlNS0_13ScanTileStateIiLb1EEE13CopyPredicateNS0_8NullTypeEiNS2_19streaming_context_tIlLb1EEELS6_0EEEvT0_T1_T2_T3_T4_T5_T6_T7_iT8_NS1_7vsmem_tEE19static_temp_storage[32816];
	ld.param.u64 	%rd2, [_ZN3cub18CUB_300001_SM_10006detail6select23DeviceSelectSweepKernelINS2_10policy_hubI7ElementiiLb0ELNS0_10SelectImplE0EE10Policy1000EN6thrust24THRUST_300001_SM_1000_NS6detail15normal_iteratorINSA_10device_ptrIS5_EEEENSC_INSD_IKiEEEESF_PlNS0_13ScanTileStateIiLb1EEE13CopyPredicateNS0_8NullTypeEiNS2_19streaming_context_tIlLb1EEELS6_0EEEvT0_T1_T2_T3_T4_T5_T6_T7_iT8_NS1_7vsmem_tE_param_4];
	ld.param.u64 	%rd128, [_ZN3cub18CUB_300001_SM_10006detail6select23DeviceSelectSweepKernelINS2_10policy_hubI7ElementiiLb0ELNS0_10SelectImplE0EE10Policy1000EN6thrust24THRUST_300001_SM_1000_NS6detail15normal_iteratorINSA_10device_ptrIS5_EEEENSC_INSD_IKiEEEESF_PlNS0_13ScanTileStateIiLb1EEE13CopyPredicateNS0_8NullTypeEiNS2_19streaming_context_tIlLb1EEELS6_0EEEvT0_T1_T2_T3_T4_T5_T6_T7_iT8_NS1_7vsmem_tE_param_1];
	ld.param.u64 	%rd129, [_ZN3cub18CUB_300001_SM_10006detail6select23DeviceSelectSweepKernelINS2_10policy_hubI7ElementiiLb0ELNS0_10SelectImplE0EE10Policy1000EN6thrust24THRUST_300001_SM_1000_NS6detail15normal_iteratorINSA_10device_ptrIS5_EEEENSC_INSD_IKiEEEESF_PlNS0_13ScanTileStateIiLb1EEE13CopyPredicateNS0_8NullTypeEiNS2_19streaming_context_tIlLb1EEELS6_0EEEvT0_T1_T2_T3_T4_T5_T6_T7_iT8_NS1_7vsmem_tE_param_2];
	ld.param.u64 	%rd130, [_ZN3cub18CUB_300001_SM_10006detail6select23DeviceSelectSweepKernelINS2_10policy_hubI7ElementiiLb0ELNS0_10SelectImplE0EE10Policy1000EN6thrust24THRUST_300001_SM_1000_NS6detail15normal_iteratorINSA_10device_ptrIS5_EEEENSC_INSD_IKiEEEESF_PlNS0_13ScanTileStateIiLb1EEE13CopyPredicateNS0_8NullTypeEiNS2_19streaming_context_tIlLb1EEELS6_0EEEvT0_T1_T2_T3_T4_T5_T6_T7_iT8_NS1_7vsmem_tE_param_0];
	ld.param.u32 	%r102, [_ZN3cub18CUB_300001_SM_10006detail6select23DeviceSelectSweepKernelINS2_10policy_hubI7ElementiiLb0ELNS0_10SelectImplE0EE10Policy1000EN6thrust24THRUST_300001_SM_1000_NS6detail15normal_iteratorINSA_10device_ptrIS5_EEEENSC_INSD_IKiEEEESF_PlNS0_13ScanTileStateIiLb1EEE13CopyPredicateNS0_8NullTypeEiNS2_19streaming_context_tIlLb1EEELS6_0EEEvT0_T1_T2_T3_T4_T5_T6_T7_iT8_NS1_7vsmem_tE_param_7];
	ld.param.u32 	%r103, [_ZN3cub18CUB_300001_SM_10006detail6select23DeviceSelectSweepKernelINS2_10policy_hubI7ElementiiLb0ELNS0_10SelectImplE0EE10Policy1000EN6thrust24THRUST_300001_SM_1000_NS6detail15normal_iteratorINSA_10device_ptrIS5_EEEENSC_INSD_IKiEEEESF_PlNS0_13ScanTileStateIiLb1EEE13CopyPredicateNS0_8NullTypeEiNS2_19streaming_context_tIlLb1EEELS6_0EEEvT0_T1_T2_T3_T4_T5_T6_T7_iT8_NS1_7vsmem_tE_param_8];
	mov.b64 	%rd127, _ZN3cub18CUB_300001_SM_10006detail6select23DeviceSelectSweepKernelINS2_10policy_hubI7ElementiiLb0ELNS0_10SelectImplE0EE10Policy1000EN6thrust24THRUST_300001_SM_1000_NS6detail15normal_iteratorINSA_10device_ptrIS5_EEEENSC_INSD_IKiEEEESF_PlNS0_13ScanTileStateIiLb1EEE13CopyPredicateNS0_8NullTypeEiNS2_19streaming_context_tIlLb1EEELS6_0EEEvT0_T1_T2_T3_T4_T5_T6_T7_iT8_NS1_7vsmem_tE_param_9;
	mov.u64 	%rd1, %rd127;
	cvta.to.global.u64 	%rd3, %rd130;
	cvta.to.global.u64 	%rd4, %rd129;
	cvta.to.global.u64 	%rd5, %rd128;
	mov.u32 	%r104, %ctaid.x;
	mov.u32 	%r105, %nctaid.y;
	mov.u32 	%r106, %ctaid.y;
	mad.lo.s32 	%r1, %r104, %r105, %r106;
	shl.b32 	%r2, %r1, 7;
	add.s32 	%r107, %r103, -1;
	setp.ge.s32 	%p1, %r1, %r107;
	@%p1 bra 	$L__BB4_41;
	setp.ne.s32 	%p66, %r1, 0;
	@%p66 bra 	$L__BB4_10;
	ld.param.u8 	%rs12, [%rd1];
	setp.eq.s16 	%p107, %rs12, 0;
	ld.param.u64 	%rd225, [%rd1+16];
	selp.b64 	%rd226, %rd225, 0, %p107;
	mov.u32 	%r3, %tid.x;
	add.s32 	%r483, %r2, %r3;
	cvt.u64.u32 	%rd227, %r483;
	add.s64 	%rd228, %rd226, %rd227;
	shl.b64 	%rd229, %rd228, 7;
	add.s64 	%rd230, %rd3, %rd229;
	ld.global.u64 	%rd6, [%rd230];
	ld.global.u64 	%rd7, [%rd230+8];
	ld.global.u64 	%rd8, [%rd230+16];
	ld.global.u64 	%rd9, [%rd230+24];
	ld.global.u64 	%rd10, [%rd230+32];
	ld.global.u64 	%rd11, [%rd230+40];
	ld.global.u64 	%rd12, [%rd230+48];
	ld.global.u64 	%rd13, [%rd230+56];
	ld.global.u64 	%rd14, [%rd230+64];
	ld.global.u64 	%rd15, [%rd230+72];
	ld.global.u64 	%rd16, [%rd230+80];
	ld.global.u64 	%rd17, [%rd230+88];
	ld.global.u64 	%rd18, [%rd230+96];
	ld.global.u64 	%rd19, [%rd230+104];
	ld.global.u64 	%rd20, [%rd230+112];
	ld.global.u64 	%rd21, [%rd230+120];
	bar.sync 	0;
	shl.b64 	%rd231, %rd228, 2;
	add.s64 	%rd232, %rd5, %rd231;
	ld.global.u32 	%r4, [%rd232];
	setp.eq.s32 	%p108, %r4, 0;
	bar.sync 	0;
	shr.u32 	%r5, %r3, 5;
	// begin inline asm
	mov.u32 %r452, %laneid;
	// end inline asm
	selp.u32 	%r457, 1, 0, %p108;
	mov.b32 	%r455, 1;
	mov.b32 	%r480, 0;
	mov.b32 	%r482, -1;
	// begin inline asm
	{  .reg .s32 r0;  .reg .pred p;  shfl.sync.up.b32 r0|p, %r457, %r455, %r480, %r482;  @p add.s32 r0, r0, %r457;  mov.s32 %r453, r0;}
	// end inline asm
	mov.b32 	%r461, 2;
	// begin inline asm
	{  .reg .s32 r0;  .reg .pred p;  shfl.sync.up.b32 r0|p, %r453, %r461, %r480, %r482;  @p add.s32 r0, r0, %r453;  mov.s32 %r459, r0;}
	// end inline asm
	mov.b32 	%r467, 4;
	// begin inline asm
	{  .reg .s32 r0;  .reg .pred p;  shfl.sync.up.b32 r0|p, %r459, %r467, %r480, %r482;  @p add.s32 r0, r0, %r459;  mov.s32 %r465, r0;}
	// end inline asm
	mov.b32 	%r473, 8;
	// begin inline asm
	{  .reg .s32 r0;  .reg .pred p;  shfl.sync.up.b32 r0|p, %r465, %r473, %r480, %r482;  @p add.s32 r0, r0, %r465;  mov.s32 %r471, r0;}
	// end inline asm
	mov.b32 	%r479, 16;
	// begin inline asm
	{  .reg .s32 r0;  .reg .pred p;  shfl.sync.up.b32 r0|p, %r471, %r479, %r480, %r482;  @p add.s32 r0, r0, %r471;  mov.s32 %r477, r0;}
	// end inline asm
	setp.ne.s32 	%p109, %r452, 31;
	@%p109 bra 	$L__BB4_4;
	shl.b32 	%r484, %r5, 2;
	mov.u32 	%r485, _ZZN3cub18CUB_300001_SM_10006detail6select23DeviceSelectSweepKernelINS2_10policy_hubI7ElementiiLb0ELNS0_10SelectImplE0EE10Policy1000EN6thrust24THRUST_300001_SM_1000_NS6detail15normal_iteratorINSA_10device_ptrIS5_EEEENSC_INSD_IKiEEEESF_PlNS0_13ScanTileStateIiLb1EEE13CopyPredicateNS0_8NullTypeEiNS2_19streaming_context_tIlLb1EEELS6_0EEEvT0_T1_T2_T3_T4_T5_T6_T7_iT8_NS1_7vsmem_tEE19static_temp_storage;
	add.s32 	%r486, %r485, %r484;
	st.shared.u32 	[%r486], %r477;
$L__BB4_4:
	bar.sync 	0;
	ld.shared.v4.u32 	{%r487, %r488, %r489, %r490}, [_ZZN3cub18CUB_300001_SM_10006detail6select23DeviceSelectSweepKernelINS2_10policy_hubI7ElementiiLb0ELNS0_10SelectImplE0EE10Policy1000EN6thrust24THRUST_300001_SM_1000_NS6detail15normal_iteratorINSA_10device_ptrIS5_EEEENSC_INSD_IKiEEEESF_PlNS0_13ScanTileStateIiLb1EEE13CopyPredicateNS0_8NullTypeEiNS2_19streaming_context_tIlLb1EEELS6_0EEEvT0_T1_T2_T3_T4_T5_T6_T7_iT8_NS1_7vsmem_tEE19static_temp_storage];
	add.s32 	%r491, %r488, %r487;
	setp.eq.s32 	%p110, %r5, 2;
	selp.b32 	%r492, %r491, %r487, %p110;
	add.s32 	%r493, %r491, %r489;
	setp.eq.s32 	%p111, %r5, 3;
	selp.b32 	%r494, %r493, %r492, %p111;
	add.s32 	%r9, %r493, %r490;
	setp.lt.u32 	%p112, %r3, 32;
	selp.b32 	%r495, 0, %r494, %p112;
	setp.eq.s32 	%p113, %r452, 0;
	sub.s32 	%r496, %r477, %r457;
	selp.b32 	%r497, 0, %r496, %p113;
	add.s32 	%r10, %r495, %r497;
	setp.ne.s32 	%p114, %r3, 0;
	@%p114 bra 	$L__BB4_6;
	add.s64 	%rd233, %rd2, 256;
	mov.b32 	%r498, 101;
	// begin inline asm
	st.relaxed.gpu.v2.u32 [%rd233], {%r498, %r9};
	// end inline asm
$L__BB4_6:
	setp.ne.s32 	%p115, %r4, 0;
	@%p115 bra 	$L__BB4_95;
	setp.ne.s16 	%p116, %rs12, 0;
	mov.b64 	%rd242, 0;
	@%p116 bra 	$L__BB4_9;
	ld.param.u64 	%rd235, [%rd1+24];
	cvta.to.global.u64 	%rd236, %rd235;
	ld.global.u64 	%rd242, [%rd236];
$L__BB4_9:
	cvt.s64.s32 	%rd237, %r10;
	add.s64 	%rd238, %rd242, %rd237;
	shl.b64 	%rd239, %rd238, 7;
	add.s64 	%rd240, %rd4, %rd239;
	st.global.u64 	[%rd240], %rd6;
	st.global.u64 	[%rd240+8], %rd7;
	st.global.u64 	[%rd240+16], %rd8;
	st.global.u64 	[%rd240+24], %rd9;
	st.global.u64 	[%rd240+32], %rd10;
	st.global.u64 	[%rd240+40], %rd11;
	st.global.u64 	[%rd240+48], %rd12;
	st.global.u64 	[%rd240+56], %rd13;
	st.global.u64 	[%rd240+64], %rd14;
	st.global.u64 	[%rd240+72], %rd15;
	st.global.u64 	[%rd240+80], %rd16;
	st.global.u64 	[%rd240+88], %rd17;
	st.global.u64 	[%rd240+96], %rd18;
	st.global.u64 	[%rd240+104], %rd19;
	st.global.u64 	[%rd240+112], %rd20;
	st.global.u64 	[%rd240+120], %rd21;
	bra.uni 	$L__BB4_95;
$L__BB4_10:
	ld.param.u8 	%rs10, [%rd1];
	setp.eq.s16 	%p67, %rs10, 0;
	ld.param.u64 	%rd197, [%rd1+16];
	selp.b64 	%rd198, %rd197, 0, %p67;
	cvt.s64.s32 	%rd199, %r2;
	mov.u32 	%r11, %tid.x;
	cvt.u64.u32 	%rd200, %r11;
	add.s64 	%rd201, %rd199, %rd200;
	add.s64 	%rd202, %rd201, %rd198;
	shl.b64 	%rd203, %rd202, 7;
	add.s64 	%rd204, %rd3, %rd203;
	ld.global.u64 	%rd24, [%rd204];
	ld.global.u64 	%rd25, [%rd204+8];
	ld.global.u64 	%rd26, [%rd204+16];
	ld.global.u64 	%rd27, [%rd204+24];
	ld.global.u64 	%rd28, [%rd204+32];
	ld.global.u64 	%rd29, [%rd204+40];
	ld.global.u64 	%rd30, [%rd204+48];
	ld.global.u64 	%rd31, [%rd204+56];
	ld.global.u64 	%rd32, [%rd204+64];
	ld.global.u64 	%rd33, [%rd204+72];
	ld.global.u64 	%rd34, [%rd204+80];
	ld.global.u64 	%rd35, [%rd204+88];
	ld.global.u64 	%rd36, [%rd204+96];
	ld.global.u64 	%rd37, [%rd204+104];
	ld.global.u64 	%rd38, [%rd204+112];
	ld.global.u64 	%rd39, [%rd204+120];
	bar.sync 	0;
	shl.b64 	%rd205, %rd202, 2;
	add.s64 	%rd206, %rd5, %rd205;
	ld.global.u32 	%r12, [%rd206];
	setp.eq.s32 	%p68, %r12, 0;
	bar.sync 	0;
	shr.u32 	%r13, %r11, 5;
	// begin inline asm
	mov.u32 %r310, %laneid;
	// end inline asm
	selp.u32 	%r315, 1, 0, %p68;
	mov.b32 	%r313, 1;
	mov.b32 	%r338, 0;
	mov.b32 	%r340, -1;
	// begin inline asm
	{  .reg .s32 r0;  .reg .pred p;  shfl.sync.up.b32 r0|p, %r315, %r313, %r338, %r340;  @p add.s32 r0, r0, %r315;  mov.s32 %r311, r0;}
	// end inline asm
	mov.b32 	%r319, 2;
	// begin inline asm
	{  .reg .s32 r0;  .reg .pred p;  shfl.sync.up.b32 r0|p, %r311, %r319, %r338, %r340;  @p add.s32 r0, r0, %r311;  mov.s32 %r317, r0;}
	// end inline asm
	mov.b32 	%r325, 4;
	// begin inline asm
	{  .reg .s32 r0;  .reg .pred p;  shfl.sync.up.b32 r0|p, %r317, %r325, %r338, %r340;  @p add.s32 r0, r0, %r317;  mov.s32 %r323, r0;}
	// end inline asm
	mov.b32 	%r331, 8;
	// begin inline asm
	{  .reg .s32 r0;  .reg .pred p;  shfl.sync.up.b32 r0|p, %r323, %r331, %r338, %r340;  @p add.s32 r0, r0, %r323;  mov.s32 %r329, r0;}
	// end inline asm
	mov.b32 	%r337, 16;
	// begin inline asm
	{  .reg .s32 r0;  .reg .pred p;  shfl.sync.up.b32 r0|p, %r329, %r337, %r338, %r340;  @p add.s32 r0, r0, %r329;  mov.s32 %r335, r0;}
	// end inline asm
	setp.ne.s32 	%p69, %r310, 31;
	@%p69 bra 	$L__BB4_12;
	shl.b32 	%r341, %r13, 2;
	mov.u32 	%r342, _ZZN3cub18CUB_300001_SM_10006detail6select23DeviceSelectSweepKernelINS2_10policy_hubI7ElementiiLb0ELNS0_10SelectImplE0EE10Policy1000EN6thrust24THRUST_300001_SM_1000_NS6detail15normal_iteratorINSA_10device_ptrIS5_EEEENSC_INSD_IKiEEEESF_PlNS0_13ScanTileStateIiLb1EEE13CopyPredicateNS0_8NullTypeEiNS2_19streaming_context_tIlLb1EEELS6_0EEEvT0_T1_T2_T3_T4_T5_T6_T7_iT8_NS1_7vsmem_tEE19static_temp_storage;
	add.s32 	%r343, %r342, %r341;
	st.shared.u32 	[%r343], %r335;
$L__BB4_12:
	sub.s32 	%r344, %r335, %r315;
	bar.sync 	0;
	ld.shared.v4.u32 	{%r345, %r346, %r347, %r348}, [_ZZN3cub18CUB_300001_SM_10006detail6select23DeviceSelectSweepKernelINS2_10policy_hubI7ElementiiLb0ELNS0_10SelectImplE0EE10Policy1000EN6thrust24THRUST_300001_SM_1000_NS6detail15normal_iteratorINSA_10device_ptrIS5_EEEENSC_INSD_IKiEEEESF_PlNS0_13ScanTileStateIiLb1EEE13CopyPredicateNS0_8NullTypeEiNS2_19streaming_context_tIlLb1EEELS6_0EEEvT0_T1_T2_T3_T4_T5_T6_T7_iT8_NS1_7vsmem_tEE19static_temp_storage];
	add.s32 	%r349, %r346, %r345;
	setp.eq.s32 	%p70, %r13, 2;
	selp.b32 	%r350, %r349, %r345, %p70;
	add.s32 	%r351, %r349, %r347;
	setp.eq.s32 	%p71, %r13, 3;
	selp.b32 	%r352, %r351, %r350, %p71;
	add.s32 	%r17, %r351, %r348;
	setp.gt.u32 	%p72, %r11, 31;
	setp.lt.u32 	%p73, %r11, 32;
	setp.eq.s32 	%p74, %r310, 0;
	selp.b32 	%r353, 0, %r344, %p74;
	add.s32 	%r507, %r352, %r353;
	selp.b32 	%r19, %r344, %r507, %p73;
	@%p72 bra 	$L__BB4_37;
	setp.ne.s32 	%p75, %r11, 0;
	mul.wide.s32 	%rd207, %r1, 8;
	add.s64 	%rd40, %rd2, %rd207;
	@%p75 bra 	$L__BB4_15;
	st.shared.u32 	[_ZZN3cub18CUB_300001_SM_10006detail6select23DeviceSelectSweepKernelINS2_10policy_hubI7ElementiiLb0ELNS0_10SelectImplE0EE10Policy1000EN6thrust24THRUST_300001_SM_1000_NS6detail15normal_iteratorINSA_10device_ptrIS5_EEEENSC_INSD_IKiEEEESF_PlNS0_13ScanTileStateIiLb1EEE13CopyPredicateNS0_8NullTypeEiNS2_19streaming_context_tIlLb1EEELS6_0EEEvT0_T1_T2_T3_T4_T5_T6_T7_iT8_NS1_7vsmem_tEE19static_temp_storage+44], %r17;
	add.s64 	%rd208, %rd40, 256;
	mov.b32 	%r354, 100;
	// begin inline asm
	st.relaxed.gpu.v2.u32 [%rd208], {%r354, %r17};
	// end inline asm
$L__BB4_15:
	not.b32 	%r356, %r11;
	add.s32 	%r504, %r1, %r356;
	mov.u32 	%r21, %nctaid.x;
	setp.gt.u32 	%p76, %r21, 499;
	@%p76 bra 	$L__BB4_17;
	membar.cta;
	bra.uni 	$L__BB4_18;
$L__BB4_17:
	mov.b32 	%r357, 450;
	// begin inline asm
	nanosleep.u32 %r357;
	// end inline asm
$L__BB4_18:
	mul.wide.s32 	%rd210, %r504, 8;
	add.s64 	%rd211, %rd2, %rd210;
	add.s64 	%rd209, %rd211, 256;
	// begin inline asm
	ld.relaxed.gpu.v2.u32 {%r505, %r501}, [%rd209];
	// end inline asm
$L__BB4_19:
	setp.eq.s32 	%p77, %r505, 99;
	mov.b32 	%r360, -1;
	vote.sync.any.pred 	%p78, %p77, %r360;
	not.pred 	%p79, %p78;
	@%p79 bra 	$L__BB4_24;
	@%p76 bra 	$L__BB4_22;
	membar.cta;
	bra.uni 	$L__BB4_23;
$L__BB4_22:
	mov.b32 	%r449, 350;
	// begin inline asm
	nanosleep.u32 %r449;
	// end inline asm
$L__BB4_23:
	// begin inline asm
	ld.relaxed.gpu.v2.u32 {%r505, %r501}, [%rd209];
	// end inline asm
	bra.uni 	$L__BB4_19;
$L__BB4_24:
	setp.eq.s32 	%p80, %r505, 101;
	mov.b32 	%r387, -1;
	vote.sync.ballot.b32 	%r388, %p80, %r387;
	// begin inline asm
	mov.u32 %r362, %lanemask_ge;
	// end inline asm
	and.b32  	%r389, %r388, %r362;
	or.b32  	%r390, %r389, -2147483648;
	add.s32 	%r391, %r390, -1;
	not.b32 	%r392, %r390;
	and.b32  	%r393, %r392, %r391;
	popc.b32 	%r366, %r393;
	mov.b32 	%r365, 1;
	// begin inline asm
	shfl.sync.down.b32 %r363, %r501, %r365, %r366, %r387;
	// end inline asm
	setp.lt.s32 	%p82, %r310, %r366;
	selp.b32 	%r394, %r363, 0, %p82;
	add.s32 	%r369, %r394, %r501;
	mov.b32 	%r370, 2;
	// begin inline asm
	shfl.sync.down.b32 %r368, %r369, %r370, %r366, %r387;
	// end inline asm
	add.s32 	%r31, %r310, 2;
	setp.gt.s32 	%p83, %r31, %r366;
	selp.b32 	%r395, 0, %r368, %p83;
	add.s32 	%r374, %r369, %r395;
	mov.b32 	%r375, 4;
	// begin inline asm
	shfl.sync.down.b32 %r373, %r374, %r375, %r366, %r387;
	// end inline asm
	add.s32 	%r32, %r310, 4;
	setp.gt.s32 	%p84, %r32, %r366;
	selp.b32 	%r396, 0, %r373, %p84;
	add.s32 	%r379, %r374, %r396;
	mov.b32 	%r380, 8;
	// begin inline asm
	shfl.sync.down.b32 %r378, %r379, %r380, %r366, %r387;
	// end inline asm
	add.s32 	%r33, %r310, 8;
	setp.gt.s32 	%p85, %r33, %r366;
	selp.b32 	%r397, 0, %r378, %p85;
	add.s32 	%r384, %r379, %r397;
	mov.b32 	%r385, 16;
	// begin inline asm
	shfl.sync.down.b32 %r383, %r384, %r385, %r366, %r387;
	// end inline asm
	add.s32 	%r34, %r310, 16;
	setp.gt.s32 	%p86, %r34, %r366;
	selp.b32 	%r398, 0, %r383, %p86;
	add.s32 	%r502, %r384, %r398;
	add.s64 	%rd42, %rd2, 256;
$L__BB4_25:
	setp.ne.s32 	%p87, %r505, 101;
	mov.b32 	%r399, -1;
	vote.sync.all.pred 	%p88, %p87, %r399;
	not.pred 	%p89, %p88;
	@%p89 bra 	$L__BB4_33;
	mul.wide.s32 	%rd221, %r504, 8;
	add.s64 	%rd222, %rd42, %rd221;
	add.s64 	%rd220, %rd222, -256;
	// begin inline asm
	ld.relaxed.gpu.v2.u32 {%r505, %r506}, [%rd220];
	// end inline asm
$L__BB4_27:
	setp.eq.s32 	%p95, %r505, 99;
	mov.b32 	%r407, -1;
	vote.sync.any.pred 	%p96, %p95, %r407;
	not.pred 	%p97, %p96;
	@%p97 bra 	$L__BB4_32;
	@%p76 bra 	$L__BB4_30;
	membar.cta;
	bra.uni 	$L__BB4_31;
$L__BB4_30:
	mov.b32 	%r446, 350;
	// begin inline asm
	nanosleep.u32 %r446;
	// end inline asm
$L__BB4_31:
	// begin inline asm
	ld.relaxed.gpu.v2.u32 {%r505, %r506}, [%rd220];
	// end inline asm
	bra.uni 	$L__BB4_27;
$L__BB4_32:
	setp.eq.s32 	%p98, %r505, 101;
	mov.b32 	%r433, -1;
	vote.sync.ballot.b32 	%r434, %p98, %r433;
	and.b32  	%r435, %r434, %r362;
	or.b32  	%r436, %r435, -2147483648;
	add.s32 	%r437, %r436, -1;
	not.b32 	%r438, %r436;
	and.b32  	%r439, %r438, %r437;
	popc.b32 	%r412, %r439;
	mov.b32 	%r411, 1;
	// begin inline asm
	shfl.sync.down.b32 %r409, %r506, %r411, %r412, %r433;
	// end inline asm
	setp.lt.s32 	%p100, %r310, %r412;
	selp.b32 	%r440, %r409, 0, %p100;
	add.s32 	%r415, %r440, %r506;
	mov.b32 	%r416, 2;
	// begin inline asm
	shfl.sync.down.b32 %r414, %r415, %r416, %r412, %r433;
	// end inline asm
	setp.gt.s32 	%p101, %r31, %r412;
	selp.b32 	%r441, 0, %r414, %p101;
	add.s32 	%r420, %r415, %r441;
	mov.b32 	%r421, 4;
	// begin inline asm
	shfl.sync.down.b32 %r419, %r420, %r421, %r412, %r433;
	// end inline asm
	setp.gt.s32 	%p102, %r32, %r412;
	selp.b32 	%r442, 0, %r419, %p102;
	add.s32 	%r425, %r420, %r442;
	mov.b32 	%r426, 8;
	// begin inline asm
	shfl.sync.down.b32 %r424, %r425, %r426, %r412, %r433;
	// end inline asm
	setp.gt.s32 	%p103, %r33, %r412;
	selp.b32 	%r443, 0, %r424, %p103;
	add.s32 	%r430, %r425, %r443;
	mov.b32 	%r431, 16;
	// begin inline asm
	shfl.sync.down.b32 %r429, %r430, %r431, %r412, %r433;
	// end inline asm
	setp.gt.s32 	%p104, %r34, %r412;
	selp.b32 	%r444, 0, %r429, %p104;
	add.s32 	%r445, %r444, %r502;
	add.s32 	%r502, %r445, %r430;
	add.s32 	%r504, %r504, -32;
	bra.uni 	$L__BB4_25;
$L__BB4_33:
	setp.ne.s32 	%p90, %r11, 0;
	@%p90 bra 	$L__BB4_35;
	add.s32 	%r402, %r502, %r17;
	add.s64 	%rd212, %rd40, 256;
	mov.b32 	%r401, 101;
	// begin inline asm
	st.relaxed.gpu.v2.u32 [%rd212], {%r401, %r402};
	// end inline asm
	st.shared.u32 	[_ZZN3cub18CUB_300001_SM_10006detail6select23DeviceSelectSweepKernelINS2_10policy_hubI7ElementiiLb0ELNS0_10SelectImplE0EE10Policy1000EN6thrust24THRUST_300001_SM_1000_NS6detail15normal_iteratorINSA_10device_ptrIS5_EEEENSC_INSD_IKiEEEESF_PlNS0_13ScanTileStateIiLb1EEE13CopyPredicateNS0_8NullTypeEiNS2_19streaming_context_tIlLb1EEELS6_0EEEvT0_T1_T2_T3_T4_T5_T6_T7_iT8_NS1_7vsmem_tEE19static_temp_storage+36], %r502;
	st.shared.u32 	[_ZZN3cub18CUB_300001_SM_10006detail6select23DeviceSelectSweepKernelINS2_10policy_hubI7ElementiiLb0ELNS0_10SelectImplE0EE10Policy1000EN6thrust24THRUST_300001_SM_1000_NS6detail15normal_iteratorINSA_10device_ptrIS5_EEEENSC_INSD_IKiEEEESF_PlNS0_13ScanTileStateIiLb1EEE13CopyPredicateNS0_8NullTypeEiNS2_19streaming_context_tIlLb1EEELS6_0EEEvT0_T1_T2_T3_T4_T5_T6_T7_iT8_NS1_7vsmem_tEE19static_temp_storage+40], %r402;
$L__BB4_35:
	setp.ne.s32 	%p91, %r310, 0;
	mov.u32 	%r507, %r19;
	@%p91 bra 	$L__BB4_37;
	st.shared.u32 	[_ZZN3cub18CUB_300001_SM_10006detail6select23DeviceSelectSweepKernelINS2_10policy_hubI7ElementiiLb0ELNS0_10SelectImplE0EE10Policy1000EN6thrust24THRUST_300001_SM_1000_NS6detail15normal_iteratorINSA_10device_ptrIS5_EEEENSC_INSD_IKiEEEESF_PlNS0_13ScanTileStateIiLb1EEE13CopyPredicateNS0_8NullTypeEiNS2_19streaming_context_tIlLb1EEELS6_0EEEvT0_T1_T2_T3_T4_T5_T6_T7_iT8_NS1_7vsmem_tEE19static_temp_storage+20], %r502;
	mov.u32 	%r507, %r502;
$L__BB4_37:
	setp.ne.s32 	%p92, %r12, 0;
	bar.sync 	0;
	setp.eq.s32 	%p93, %r11, 0;
	ld.shared.u32 	%r403, [_ZZN3cub18CUB_300001_SM_10006detail6select23DeviceSelectSweepKernelINS2_10policy_hubI7ElementiiLb0ELNS0_10SelectImplE0EE10Policy1000EN6thrust24THRUST_300001_SM_1000_NS6detail15normal_iteratorINSA_10device_ptrIS5_EEEENSC_INSD_IKiEEEESF_PlNS0_13ScanTileStateIiLb1EEE13CopyPredicateNS0_8NullTypeEiNS2_19streaming_context_tIlLb1EEELS6_0EEEvT0_T1_T2_T3_T4_T5_T6_T7_iT8_NS1_7vsmem_tEE19static_temp_storage+20];
	selp.b32 	%r404, 0, %r403, %p93;
	add.s32 	%r50, %r404, %r507;
	@%p92 bra 	$L__BB4_95;
	mov.u64 	%rd44, %rd127;
	ld.param.u8 	%rs11, [%rd44];
	setp.ne.s16 	%p94, %rs11, 0;
	mov.b64 	%rd243, 0;
	@%p94 bra 	$L__BB4_40;
	ld.param.u64 	%rd214, [%rd44+24];
	cvta.to.global.u64 	%rd215, %rd214;
	ld.global.u64 	%rd243, [%rd215];
$L__BB4_40:
	cvt.s64.s32 	%rd216, %r50;
	add.s64 	%rd217, %rd243, %rd216;
	shl.b64 	%rd218, %rd217, 7;
	add.s64 	%rd219, %rd4, %rd218;
	st.global.u64 	[%rd219], %rd24;
	st.global.u64 	[%rd219+8], %rd25;
	st.global.u64 	[%rd219+16], %rd26;
	st.global.u64 	[%rd219+24], %rd27;
	st.global.u64 	[%rd219+32], %rd28;
	st.global.u64 	[%rd219+40], %rd29;
	st.global.u64 	[%rd219+48], %rd30;
	st.global.u64 	[%rd219+56], %rd31;
	st.global.u64 	[%rd219+64], %rd32;
	st.global.u64 	[%rd219+72], %rd33;
	st.global.u64 	[%rd219+80], %rd34;
	st.global.u64 	[%rd219+88], %rd35;
	st.global.u64 	[%rd219+96], %rd36;
	st.global.u64 	[%rd219+104], %rd37;
	st.global.u64 	[%rd219+112], %rd38;
	st.global.u64 	[%rd219+120], %rd39;
	bra.uni 	$L__BB4_95;
$L__BB4_41:
	sub.s32 	%r51, %r102, %r2;
	setp.ne.s32 	%p2, %r1, 0;
	@%p2 bra 	$L__BB4_52;
	mov.u32 	%r52, %tid.x;
	setp.ge.s32 	%p48, %r52, %r51;
	@%p48 bra 	$L__BB4_44;
	ld.param.u8 	%rs4, [%rd1];
	ld.param.u64 	%rd165, [%rd1+16];
	add.s32 	%r256, %r2, %r52;
	cvt.u64.u32 	%rd166, %r256;
	setp.eq.s16 	%p49, %rs4, 0;
	selp.b64 	%rd167, %rd165, 0, %p49;
	add.s64 	%rd168, %rd167, %rd166;
	shl.b64 	%rd169, %rd168, 7;
	add.s64 	%rd170, %rd3, %rd169;
	ld.global.u64 	%rd259, [%rd170+120];
	ld.global.u64 	%rd258, [%rd170+112];
	ld.global.u64 	%rd257, [%rd170+104];
	ld.global.u64 	%rd256, [%rd170+96];
	ld.global.u64 	%rd255, [%rd170+88];
	ld.global.u64 	%rd254, [%rd170+80];
	ld.global.u64 	%rd253, [%rd170+72];
	ld.global.u64 	%rd252, [%rd170+64];
	ld.global.u64 	%rd251, [%rd170+56];
	ld.global.u64 	%rd250, [%rd170+48];
	ld.global.u64 	%rd249, [%rd170+40];
	ld.global.u64 	%rd248, [%rd170+32];
	ld.global.u64 	%rd247, [%rd170+24];
	ld.global.u64 	%rd246, [%rd170+16];
	ld.global.u64 	%rd245, [%rd170+8];
	ld.global.u64 	%rd244, [%rd170];
$L__BB4_44:
	setp.ge.s32 	%p50, %r52, %r51;
	bar.sync 	0;
	mov.b32 	%r508, 1;
	@%p50 bra 	$L__BB4_46;
	ld.param.u8 	%rs5, [%rd1];
	ld.param.u64 	%rd171, [%rd1+16];
	add.s32 	%r258, %r2, %r52;
	cvt.u64.u32 	%rd172, %r258;
	setp.eq.s16 	%p51, %rs5, 0;
	selp.b64 	%rd173, %rd171, 0, %p51;
	add.s64 	%rd174, %rd173, %rd172;
	shl.b64 	%rd175, %rd174, 2;
	add.s64 	%rd176, %rd5, %rd175;
	ld.global.u32 	%r259, [%rd176];
	setp.eq.s32 	%p52, %r259, 0;
	selp.u32 	%r508, 1, 0, %p52;
$L__BB4_46:
	bar.sync 	0;
	shr.u32 	%r55, %r52, 5;
	// begin inline asm
	mov.u32 %r260, %laneid;
	// end inline asm
	mov.b32 	%r263, 1;
	mov.b32 	%r288, 0;
	mov.b32 	%r290, -1;
	// begin inline asm
	{  .reg .s32 r0;  .reg .pred p;  shfl.sync.up.b32 r0|p, %r508, %r263, %r288, %r290;  @p add.s32 r0, r0, %r508;  mov.s32 %r261, r0;}
	// end inline asm
	mov.b32 	%r269, 2;
	// begin inline asm
	{  .reg .s32 r0;  .reg .pred p;  shfl.sync.up.b32 r0|p, %r261, %r269, %r288, %r290;  @p add.s32 r0, r0, %r261;  mov.s32 %r267, r0;}
	// end inline asm
	mov.b32 	%r275, 4;
	// begin inline asm
	{  .reg .s32 r0;  .reg .pred p;  shfl.sync.up.b32 r0|p, %r267, %r275, %r288, %r290;  @p add.s32 r0, r0, %r267;  mov.s32 %r273, r0;}
	// end inline asm
	mov.b32 	%r281, 8;
	// begin inline asm
	{  .reg .s32 r0;  .reg .pred p;  shfl.sync.up.b32 r0|p, %r273, %r281, %r288, %r290;  @p add.s32 r0, r0, %r273;  mov.s32 %r279, r0;}
	// end inline asm
	mov.b32 	%r287, 16;
	// begin inline asm
	{  .reg .s32 r0;  .reg .pred p;  shfl.sync.up.b32 r0|p, %r279, %r287, %r288, %r290;  @p add.s32 r0, r0, %r279;  mov.s32 %r285, r0;}
	// end inline asm
	setp.ne.s32 	%p53, %r260, 31;
	@%p53 bra 	$L__BB4_48;
	shl.b32 	%r291, %r55, 2;
	mov.u32 	%r292, _ZZN3cub18CUB_300001_SM_10006detail6select23DeviceSelectSweepKernelINS2_10policy_hubI7ElementiiLb0ELNS0_10SelectImplE0EE10Policy1000EN6thrust24THRUST_300001_SM_1000_NS6detail15normal_iteratorINSA_10device_ptrIS5_EEEENSC_INSD_IKiEEEESF_PlNS0_13ScanTileStateIiLb1EEE13CopyPredicateNS0_8NullTypeEiNS2_19streaming_context_tIlLb1EEELS6_0EEEvT0_T1_T2_T3_T4_T5_T6_T7_iT8_NS1_7vsmem_tEE19static_temp_storage;
	add.s32 	%r293, %r292, %r291;
	st.shared.u32 	[%r293], %r285;
$L__BB4_48:
	bar.sync 	0;
	ld.shared.v4.u32 	{%r294, %r295, %r296, %r297}, [_ZZN3cub18CUB_300001_SM_10006detail6select23DeviceSelectSweepKernelINS2_10policy_hubI7ElementiiLb0ELNS0_10SelectImplE0EE10Policy1000EN6thrust24THRUST_300001_SM_1000_NS6detail15normal_iteratorINSA_10device_ptrIS5_EEEENSC_INSD_IKiEEEESF_PlNS0_13ScanTileStateIiLb1EEE13CopyPredicateNS0_8NullTypeEiNS2_19streaming_context_tIlLb1EEELS6_0EEEvT0_T1_T2_T3_T4_T5_T6_T7_iT8_NS1_7vsmem_tEE19static_temp_storage];
	add.s32 	%r298, %r295, %r294;
	setp.eq.s32 	%p54, %r55, 2;
	selp.b32 	%r299, %r298, %r294, %p54;
	add.s32 	%r300, %r298, %r296;
	setp.eq.s32 	%p55, %r55, 3;
	selp.b32 	%r301, %r300, %r299, %p55;
	setp.lt.u32 	%p56, %r52, 32;
	selp.b32 	%r302, 0, %r301, %p56;
	setp.eq.s32 	%p57, %r260, 0;
	sub.s32 	%r303, %r285, %r508;
	selp.b32 	%r304, 0, %r303, %p57;
	add.s32 	%r305, %r302, %r304;
	add.s32 	%r306, %r51, %r297;
	add.s32 	%r307, %r306, %r300;
	add.s32 	%r518, %r307, -128;
	setp.eq.s32 	%p58, %r508, 0;
	setp.ge.s32 	%p59, %r305, %r518;
	or.pred  	%p60, %p58, %p59;
	@%p60 bra 	$L__BB4_87;
	ld.param.u8 	%rs6, [%rd1];
	setp.ne.s16 	%p61, %rs6, 0;
	mov.b64 	%rd260, 0;
	@%p61 bra 	$L__BB4_51;
	ld.param.u64 	%rd178, [%rd1+24];
	cvta.to.global.u64 	%rd179, %rd178;
	ld.global.u64 	%rd260, [%rd179];
$L__BB4_51:
	cvt.s64.s32 	%rd180, %r305;
	add.s64 	%rd181, %rd260, %rd180;
	shl.b64 	%rd182, %rd181, 7;
	add.s64 	%rd183, %rd4, %rd182;
	st.global.u64 	[%rd183], %rd244;
	st.global.u64 	[%rd183+8], %rd245;
	st.global.u64 	[%rd183+16], %rd246;
	st.global.u64 	[%rd183+24], %rd247;
	st.global.u64 	[%rd183+32], %rd248;
	st.global.u64 	[%rd183+40], %rd249;
	st.global.u64 	[%rd183+48], %rd250;
	st.global.u64 	[%rd183+56], %rd251;
	st.global.u64 	[%rd183+64], %rd252;
	st.global.u64 	[%rd183+72], %rd253;
	st.global.u64 	[%rd183+80], %rd254;
	st.global.u64 	[%rd183+88], %rd255;
	st.global.u64 	[%rd183+96], %rd256;
	st.global.u64 	[%rd183+104], %rd257;
	st.global.u64 	[%rd183+112], %rd258;
	st.global.u64 	[%rd183+120], %rd259;
	bra.uni 	$L__BB4_87;
$L__BB4_52:
	cvt.s64.s32 	%rd81, %r2;
	mov.u32 	%r60, %tid.x;
	setp.ge.s32 	%p3, %r60, %r51;
	@%p3 bra 	$L__BB4_54;
	ld.param.u8 	%rs1, [%rd1];
	ld.param.u64 	%rd132, [%rd1+16];
	cvt.u64.u32 	%rd133, %r60;
	add.s64 	%rd134, %rd81, %rd133;
	setp.eq.s16 	%p4, %rs1, 0;
	selp.b64 	%rd135, %rd132, 0, %p4;
	add.s64 	%rd136, %rd134, %rd135;
	shl.b64 	%rd137, %rd136, 7;
	add.s64 	%rd138, %rd3, %rd137;
	ld.global.u64 	%rd276, [%rd138+120];
	ld.global.u64 	%rd275, [%rd138+112];
	ld.global.u64 	%rd274, [%rd138+104];
	ld.global.u64 	%rd273, [%rd138+96];
	ld.global.u64 	%rd272, [%rd138+88];
	ld.global.u64 	%rd271, [%rd138+80];
	ld.global.u64 	%rd270, [%rd138+72];
	ld.global.u64 	%rd269, [%rd138+64];
	ld.global.u64 	%rd268, [%rd138+56];
	ld.global.u64 	%rd267, [%rd138+48];
	ld.global.u64 	%rd266, [%rd138+40];
	ld.global.u64 	%rd265, [%rd138+32];
	ld.global.u64 	%rd264, [%rd138+24];
	ld.global.u64 	%rd263, [%rd138+16];
	ld.global.u64 	%rd262, [%rd138+8];
	ld.global.u64 	%rd261, [%rd138];
$L__BB4_54:
	bar.sync 	0;
	mov.b32 	%r509, 1;
	@%p3 bra 	$L__BB4_56;
	ld.param.u8 	%rs2, [%rd1];
	ld.param.u64 	%rd139, [%rd1+16];
	cvt.u64.u32 	%rd140, %r60;
	add.s64 	%rd141, %rd81, %rd140;
	setp.eq.s16 	%p6, %rs2, 0;
	selp.b64 	%rd142, %rd139, 0, %p6;
	add.s64 	%rd143, %rd141, %rd142;
	shl.b64 	%rd144, %rd143, 2;
	add.s64 	%rd145, %rd5, %rd144;
	ld.global.u32 	%r109, [%rd145];
	setp.eq.s32 	%p7, %r109, 0;
	selp.u32 	%r509, 1, 0, %p7;
$L__BB4_56:
	bar.sync 	0;
	shr.u32 	%r63, %r60, 5;
	// begin inline asm
	mov.u32 %r110, %laneid;
	// end inline asm
	mov.b32 	%r113, 1;
	mov.b32 	%r138, 0;
	mov.b32 	%r140, -1;
	// begin inline asm
	{  .reg .s32 r0;  .reg .pred p;  shfl.sync.up.b32 r0|p, %r509, %r113, %r138, %r140;  @p add.s32 r0, r0, %r509;  mov.s32 %r111, r0;}
	// end inline asm
	mov.b32 	%r119, 2;
	// begin inline asm
	{  .reg .s32 r0;  .reg .pred p;  shfl.sync.up.b32 r0|p, %r111, %r119, %r138, %r140;  @p add.s32 r0, r0, %r111;  mov.s32 %r117, r0;}
	// end inline asm
	mov.b32 	%r125, 4;
	// begin inline asm
	{  .reg .s32 r0;  .reg .pred p;  shfl.sync.up.b32 r0|p, %r117, %r125, %r138, %r140;  @p add.s32 r0, r0, %r117;  mov.s32 %r123, r0;}
	// end inline asm
	mov.b32 	%r131, 8;
	// begin inline asm
	{  .reg .s32 r0;  .reg .pred p;  shfl.sync.up.b32 r0|p, %r123, %r131, %r138, %r140;  @p add.s32 r0, r0, %r123;  mov.s32 %r129, r0;}
	// end inline asm
	mov.b32 	%r137, 16;
	// begin inline asm
	{  .reg .s32 r0;  .reg .pred p;  shfl.sync.up.b32 r0|p, %r129, %r137, %r138, %r140;  @p add.s32 r0, r0, %r129;  mov.s32 %r135, r0;}
	// end inline asm
	setp.ne.s32 	%p8, %r110, 31;
	@%p8 bra 	$L__BB4_58;
	shl.b32 	%r141, %r63, 2;
	mov.u32 	%r142, _ZZN3cub18CUB_300001_SM_10006detail6select23DeviceSelectSweepKernelINS2_10policy_hubI7ElementiiLb0ELNS0_10SelectImplE0EE10Policy1000EN6thrust24THRUST_300001_SM_1000_NS6detail15normal_iteratorINSA_10device_ptrIS5_EEEENSC_INSD_IKiEEEESF_PlNS0_13ScanTileStateIiLb1EEE13CopyPredicateNS0_8NullTypeEiNS2_19streaming_context_tIlLb1EEELS6_0EEEvT0_T1_T2_T3_T4_T5_T6_T7_iT8_NS1_7vsmem_tEE19static_temp_storage;
	add.s32 	%r143, %r142, %r141;
	st.shared.u32 	[%r143], %r135;
$L__BB4_58:
	sub.s32 	%r144, %r135, %r509;
	bar.sync 	0;
	ld.shared.v4.u32 	{%r145, %r146, %r147, %r148}, [_ZZN3cub18CUB_300001_SM_10006detail6select23DeviceSelectSweepKernelINS2_10policy_hubI7ElementiiLb0ELNS0_10SelectImplE0EE10Policy1000EN6thrust24THRUST_300001_SM_1000_NS6detail15normal_iteratorINSA_10device_ptrIS5_EEEENSC_INSD_IKiEEEESF_PlNS0_13ScanTileStateIiLb1EEE13CopyPredicateNS0_8NullTypeEiNS2_19streaming_context_tIlLb1EEELS6_0EEEvT0_T1_T2_T3_T4_T5_T6_T7_iT8_NS1_7vsmem_tEE19static_temp_storage];
	add.s32 	%r149, %r146, %r145;
	setp.eq.s32 	%p9, %r63, 2;
	selp.b32 	%r150, %r149, %r145, %p9;
	add.s32 	%r151, %r149, %r147;
	setp.eq.s32 	%p10, %r63, 3;
	selp.b32 	%r152, %r151, %r150, %p10;
	add.s32 	%r66, %r151, %r148;
	setp.gt.u32 	%p11, %r60, 31;
	setp.lt.u32 	%p12, %r60, 32;
	setp.eq.s32 	%p13, %r110, 0;
	selp.b32 	%r153, 0, %r144, %p13;
	add.s32 	%r517, %r152, %r153;
	selp.b32 	%r68, %r144, %r517, %p12;
	@%p11 bra 	$L__BB4_83;
	setp.ne.s32 	%p14, %r60, 0;
	mul.wide.s32 	%rd146, %r1, 8;
	add.s64 	%rd114, %rd2, %rd146;
	@%p14 bra 	$L__BB4_61;
	st.shared.u32 	[_ZZN3cub18CUB_300001_SM_10006detail6select23DeviceSelectSweepKernelINS2_10policy_hubI7ElementiiLb0ELNS0_10SelectImplE0EE10Policy1000EN6thrust24THRUST_300001_SM_1000_NS6detail15normal_iteratorINSA_10device_ptrIS5_EEEENSC_INSD_IKiEEEESF_PlNS0_13ScanTileStateIiLb1EEE13CopyPredicateNS0_8NullTypeEiNS2_19streaming_context_tIlLb1EEELS6_0EEEvT0_T1_T2_T3_T4_T5_T6_T7_iT8_NS1_7vsmem_tEE19static_temp_storage+44], %r66;
	add.s64 	%rd147, %rd114, 256;
	mov.b32 	%r154, 100;
	// begin inline asm
	st.relaxed.gpu.v2.u32 [%rd147], {%r154, %r66};
	// end inline asm
$L__BB4_61:
	not.b32 	%r156, %r60;
	add.s32 	%r514, %r1, %r156;
	mov.u32 	%r70, %nctaid.x;
	setp.gt.u32 	%p15, %r70, 499;
	@%p15 bra 	$L__BB4_63;
	membar.cta;
	bra.uni 	$L__BB4_64;
$L__BB4_63:
	mov.b32 	%r157, 450;
	// begin inline asm
	nanosleep.u32 %r157;
	// end inline asm
$L__BB4_64:
	mul.wide.s32 	%rd149, %r514, 8;
	add.s64 	%rd150, %rd2, %rd149;
	add.s64 	%rd148, %rd150, 256;
	// begin inline asm
	ld.relaxed.gpu.v2.u32 {%r515, %r511}, [%rd148];
	// end inline asm
$L__BB4_65:
	setp.eq.s32 	%p16, %r515, 99;
	mov.b32 	%r160, -1;
	vote.sync.any.pred 	%p17, %p16, %r160;
	not.pred 	%p18, %p17;
	@%p18 bra 	$L__BB4_70;
	@%p15 bra 	$L__BB4_68;
	membar.cta;
	bra.uni 	$L__BB4_69;
$L__BB4_68:
	mov.b32 	%r253, 350;
	// begin inline asm
	nanosleep.u32 %r253;
	// end inline asm
$L__BB4_69:
	// begin inline asm
	ld.relaxed.gpu.v2.u32 {%r515, %r511}, [%rd148];
	// end inline asm
	bra.uni 	$L__BB4_65;
$L__BB4_70:
	setp.eq.s32 	%p19, %r515, 101;
	mov.b32 	%r187, -1;
	vote.sync.ballot.b32 	%r188, %p19, %r187;
	// begin inline asm
	mov.u32 %r162, %lanemask_ge;
	// end inline asm
	and.b32  	%r189, %r188, %r162;
	or.b32  	%r190, %r189, -2147483648;
	add.s32 	%r191, %r190, -1;
	not.b32 	%r192, %r190;
	and.b32  	%r193, %r192, %r191;
	popc.b32 	%r166, %r193;
	mov.b32 	%r165, 1;
	// begin inline asm
	shfl.sync.down.b32 %r163, %r511, %r165, %r166, %r187;
	// end inline asm
	setp.lt.s32 	%p21, %r110, %r166;
	selp.b32 	%r194, %r163, 0, %p21;
	add.s32 	%r169, %r194, %r511;
	mov.b32 	%r170, 2;
	// begin inline asm
	shfl.sync.down.b32 %r168, %r169, %r170, %r166, %r187;
	// end inline asm
	add.s32 	%r80, %r110, 2;
	setp.gt.s32 	%p22, %r80, %r166;
	selp.b32 	%r195, 0, %r168, %p22;
	add.s32 	%r174, %r169, %r195;
	mov.b32 	%r175, 4;
	// begin inline asm
	shfl.sync.down.b32 %r173, %r174, %r175, %r166, %r187;
	// end inline asm
	add.s32 	%r81, %r110, 4;
	setp.gt.s32 	%p23, %r81, %r166;
	selp.b32 	%r196, 0, %r173, %p23;
	add.s32 	%r179, %r174, %r196;
	mov.b32 	%r180, 8;
	// begin inline asm
	shfl.sync.down.b32 %r178, %r179, %r180, %r166, %r187;
	// end inline asm
	add.s32 	%r82, %r110, 8;
	setp.gt.s32 	%p24, %r82, %r166;
	selp.b32 	%r197, 0, %r178, %p24;
	add.s32 	%r184, %r179, %r197;
	mov.b32 	%r185, 16;
	// begin inline asm
	shfl.sync.down.b32 %r183, %r184, %r185, %r166, %r187;
	// end inline asm
	add.s32 	%r83, %r110, 16;
	setp.gt.s32 	%p25, %r83, %r166;
	selp.b32 	%r198, 0, %r183, %p25;
	add.s32 	%r512, %r184, %r198;
	add.s64 	%rd116, %rd2, 256;
$L__BB4_71:
	setp.ne.s32 	%p26, %r515, 101;
	mov.b32 	%r199, -1;
	vote.sync.all.pred 	%p27, %p26, %r199;
	not.pred 	%p28, %p27;
	@%p28 bra 	$L__BB4_79;
	mul.wide.s32 	%rd160, %r514, 8;
	add.s64 	%rd161, %rd116, %rd160;
	add.s64 	%rd159, %rd161, -256;
	// begin inline asm
	ld.relaxed.gpu.v2.u32 {%r515, %r516}, [%rd159];
	// end inline asm
$L__BB4_73:
	setp.eq.s32 	%p36, %r515, 99;
	mov.b32 	%r211, -1;
	vote.sync.any.pred 	%p37, %p36, %r211;
	not.pred 	%p38, %p37;
	@%p38 bra 	$L__BB4_78;
	@%p15 bra 	$L__BB4_76;
	membar.cta;
	bra.uni 	$L__BB4_77;
$L__BB4_76:
	mov.b32 	%r250, 350;
	// begin inline asm
	nanosleep.u32 %r250;
	// end inline asm
$L__BB4_77:
	// begin inline asm
	ld.relaxed.gpu.v2.u32 {%r515, %r516}, [%rd159];
	// end inline asm
	bra.uni 	$L__BB4_73;
$L__BB4_78:
	setp.eq.s32 	%p39, %r515, 101;
	mov.b32 	%r237, -1;
	vote.sync.ballot.b32 	%r238, %p39, %r237;
	and.b32  	%r239, %r238, %r162;
	or.b32  	%r240, %r239, -2147483648;
	add.s32 	%r241, %r240, -1;
	not.b32 	%r242, %r240;
	and.b32  	%r243, %r242, %r241;
	popc.b32 	%r216, %r243;
	mov.b32 	%r215, 1;
	// begin inline asm
	shfl.sync.down.b32 %r213, %r516, %r215, %r216, %r237;
	// end inline asm
	setp.lt.s32 	%p41, %r110, %r216;
	selp.b32 	%r244, %r213, 0, %p41;
	add.s32 	%r219, %r244, %r516;
	mov.b32 	%r220, 2;
	// begin inline asm
	shfl.sync.down.b32 %r218, %r219, %r220, %r216, %r237;
	// end inline asm
	setp.gt.s32 	%p42, %r80, %r216;
	selp.b32 	%r245, 0, %r218, %p42;
	add.s32 	%r224, %r219, %r245;
	mov.b32 	%r225, 4;
	// begin inline asm
	shfl.sync.down.b32 %r223, %r224, %r225, %r216, %r237;
	// end inline asm
	setp.gt.s32 	%p43, %r81, %r216;
	selp.b32 	%r246, 0, %r223, %p43;
	add.s32 	%r229, %r224, %r246;
	mov.b32 	%r230, 8;
	// begin inline asm
	shfl.sync.down.b32 %r228, %r229, %r230, %r216, %r237;
	// end inline asm
	setp.gt.s32 	%p44, %r82, %r216;
	selp.b32 	%r247, 0, %r228, %p44;
	add.s32 	%r234, %r229, %r247;
	mov.b32 	%r235, 16;
	// begin inline asm
	shfl.sync.down.b32 %r233, %r234, %r235, %r216, %r237;
	// end inline asm
	setp.gt.s32 	%p45, %r83, %r216;
	selp.b32 	%r248, 0, %r233, %p45;
	add.s32 	%r249, %r248, %r512;
	add.s32 	%r512, %r249, %r234;
	add.s32 	%r514, %r514, -32;
	bra.uni 	$L__BB4_71;
$L__BB4_79:
	@%p14 bra 	$L__BB4_81;
	add.s32 	%r202, %r512, %r66;
	add.s64 	%rd151, %rd114, 256;
	mov.b32 	%r201, 101;
	// begin inline asm
	st.relaxed.gpu.v2.u32 [%rd151], {%r201, %r202};
	// end inline asm
	st.shared.u32 	[_ZZN3cub18CUB_300001_SM_10006detail6select23DeviceSelectSweepKernelINS2_10policy_hubI7ElementiiLb0ELNS0_10SelectImplE0EE10Policy1000EN6thrust24THRUST_300001_SM_1000_NS6detail15normal_iteratorINSA_10device_ptrIS5_EEEENSC_INSD_IKiEEEESF_PlNS0_13ScanTileStateIiLb1EEE13CopyPredicateNS0_8NullTypeEiNS2_19streaming_context_tIlLb1EEELS6_0EEEvT0_T1_T2_T3_T4_T5_T6_T7_iT8_NS1_7vsmem_tEE19static_temp_storage+36], %r512;
	st.shared.u32 	[_ZZN3cub18CUB_300001_SM_10006detail6select23DeviceSelectSweepKernelINS2_10policy_hubI7ElementiiLb0ELNS0_10SelectImplE0EE10Policy1000EN6thrust24THRUST_300001_SM_1000_NS6detail15normal_iteratorINSA_10device_ptrIS5_EEEENSC_INSD_IKiEEEESF_PlNS0_13ScanTileStateIiLb1EEE13CopyPredicateNS0_8NullTypeEiNS2_19streaming_context_tIlLb1EEELS6_0EEEvT0_T1_T2_T3_T4_T5_T6_T7_iT8_NS1_7vsmem_tEE19static_temp_storage+40], %r202;
$L__BB4_81:
	setp.ne.s32 	%p30, %r110, 0;
	mov.u32 	%r517, %r68;
	@%p30 bra 	$L__BB4_83;
	st.shared.u32 	[_ZZN3cub18CUB_300001_SM_10006detail6select23DeviceSelectSweepKernelINS2_10policy_hubI7ElementiiLb0ELNS0_10SelectImplE0EE10Policy1000EN6thrust24THRUST_300001_SM_1000_NS6detail15normal_iteratorINSA_10device_ptrIS5_EEEENSC_INSD_IKiEEEESF_PlNS0_13ScanTileStateIiLb1EEE13CopyPredicateNS0_8NullTypeEiNS2_19streaming_context_tIlLb1EEELS6_0EEEvT0_T1_T2_T3_T4_T5_T6_T7_iT8_NS1_7vsmem_tEE19static_temp_storage+20], %r512;
	mov.u32 	%r517, %r512;
$L__BB4_83:
	bar.sync 	0;
	setp.eq.s32 	%p31, %r60, 0;
	ld.shared.u32 	%r203, [_ZZN3cub18CUB_300001_SM_10006detail6select23DeviceSelectSweepKernelINS2_10policy_hubI7ElementiiLb0ELNS0_10SelectImplE0EE10Policy1000EN6thrust24THRUST_300001_SM_1000_NS6detail15normal_iteratorINSA_10device_ptrIS5_EEEENSC_INSD_IKiEEEESF_PlNS0_13ScanTileStateIiLb1EEE13CopyPredicateNS0_8NullTypeEiNS2_19streaming_context_tIlLb1EEELS6_0EEEvT0_T1_T2_T3_T4_T5_T6_T7_iT8_NS1_7vsmem_tEE19static_temp_storage+20];
	selp.b32 	%r204, 0, %r203, %p31;
	add.s32 	%r99, %r204, %r517;
	ld.shared.u32 	%r206, [_ZZN3cub18CUB_300001_SM_10006detail6select23DeviceSelectSweepKernelINS2_10policy_hubI7ElementiiLb0ELNS0_10SelectImplE0EE10Policy1000EN6thrust24THRUST_300001_SM_1000_NS6detail15normal_iteratorINSA_10device_ptrIS5_EEEENSC_INSD_IKiEEEESF_PlNS0_13ScanTileStateIiLb1EEE13CopyPredicateNS0_8NullTypeEiNS2_19streaming_context_tIlLb1EEELS6_0EEEvT0_T1_T2_T3_T4_T5_T6_T7_iT8_NS1_7vsmem_tEE19static_temp_storage+40];
	add.s32 	%r208, %r51, %r206;
	add.s32 	%r518, %r208, -128;
	setp.eq.s32 	%p32, %r509, 0;
	setp.ge.s32 	%p33, %r99, %r518;
	or.pred  	%p34, %p32, %p33;
	@%p34 bra 	$L__BB4_87;
	mov.u64 	%rd118, %rd127;
	ld.param.u8 	%rs3, [%rd118];
	setp.ne.s16 	%p35, %rs3, 0;
	mov.b64 	%rd277, 0;
	@%p35 bra 	$L__BB4_86;
	ld.param.u64 	%rd153, [%rd118+24];
	cvta.to.global.u64 	%rd154, %rd153;
	ld.global.u64 	%rd277, [%rd154];
$L__BB4_86:
	cvt.s64.s32 	%rd155, %r99;
	add.s64 	%rd156, %rd277, %rd155;
	shl.b64 	%rd157, %rd156, 7;
	add.s64 	%rd158, %rd4, %rd157;
	st.global.u64 	[%rd158], %rd261;
	st.global.u64 	[%rd158+8], %rd262;
	st.global.u64 	[%rd158+16], %rd263;
	st.global.u64 	[%rd158+24], %rd264;
	st.global.u64 	[%rd158+32], %rd265;
	st.global.u64 	[%rd158+40], %rd266;
	st.global.u64 	[%rd158+48], %rd267;
	st.global.u64 	[%rd158+56], %rd268;
	st.global.u64 	[%rd158+64], %rd269;
	st.global.u64 	[%rd158+72], %rd270;
	st.global.u64 	[%rd158+80], %rd271;
	st.global.u64 	[%rd158+88], %rd272;
	st.global.u64 	[%rd158+96], %rd273;
	st.global.u64 	[%rd158+104], %rd274;
	st.global.u64 	[%rd158+112], %rd275;
	st.global.u64 	[%rd158+120], %rd276;
$L__BB4_87:
	mov.u32 	%r309, %tid.x;
	setp.ne.s32 	%p62, %r309, 0;
	@%p62 bra 	$L__BB4_95;
	mov.u64 	%rd121, %rd127;
	ld.param.u8 	%rs7, [%rd121+1];
	setp.eq.s16 	%p63, %rs7, 0;
	@%p63 bra 	$L__BB4_92;
	ld.param.u8 	%rs8, [%rd121];
	setp.ne.s16 	%p64, %rs8, 0;
	mov.b64 	%rd278, 0;
	@%p64 bra 	$L__BB4_91;
	ld.param.u64 	%rd185, [%rd121+24];
	cvta.to.global.u64 	%rd186, %rd185;
	ld.global.u64 	%rd278, [%rd186];
$L__BB4_91:
	ld.param.u64 	%rd241, [_ZN3cub18CUB_300001_SM_10006detail6select23DeviceSelectSweepKernelINS2_10policy_hubI7ElementiiLb0ELNS0_10SelectImplE0EE10Policy1000EN6thrust24THRUST_300001_SM_1000_NS6detail15normal_iteratorINSA_10device_ptrIS5_EEEENSC_INSD_IKiEEEESF_PlNS0_13ScanTileStateIiLb1EEE13CopyPredicateNS0_8NullTypeEiNS2_19streaming_context_tIlLb1EEELS6_0EEEvT0_T1_T2_T3_T4_T5_T6_T7_iT8_NS1_7vsmem_tE_param_3];
	cvt.s64.s32 	%rd187, %r518;
	add.s64 	%rd188, %rd278, %rd187;
	cvta.to.global.u64 	%rd189, %rd241;
	st.global.u64 	[%rd189], %rd188;
	bra.uni 	$L__BB4_95;
$L__BB4_92:
	ld.param.u8 	%rs9, [%rd121];
	setp.ne.s16 	%p65, %rs9, 0;
	mov.b64 	%rd279, 0;
	@%p65 bra 	$L__BB4_94;
	ld.param.u64 	%rd191, [%rd121+24];
	cvta.to.global.u64 	%rd192, %rd191;
	ld.global.u64 	%rd279, [%rd192];
$L__BB4_94:
	cvt.s64.s32 	%rd193, %r518;
	add.s64 	%rd194, %rd279, %rd193;
	ld.param.u64 	%rd195, [%rd121+32];
	cvta.to.global.u64 	%rd196, %rd195;
	st.global.u64 	[%rd196], %rd194;
$L__BB4_95:
	ret;

}


// ===== COMPILED SASS (sm_100) =====

	.target	sm_100

	.elftype	@"ET_EXEC"


//--------------------- .note.nv.tkinfo           --------------------------
	.section	.note.nv.tkinfo,"",@"SHT_NOTE"
	.sectionflags	@"SHF_NOTE_NV_TKINFO"
	.tkinfo
        /*0018*/ 	.word	0x00000002
        /*0030*/ 	.string	""
        /*0030*/ 	.string	"ptxas"
        /*0030*/ 	.string	"Cuda compilation tools, release 13.0, V13.0.88"
        /*0030*/ 	.string	"Build cuda_13.0.r13.0/compiler.36424714_0"
        /*0030*/ 	.string	"-arch sm_100 -m 64 "



//--------------------- .note.nv.cuinfo           --------------------------
	.section	.note.nv.cuinfo,"",@"SHT_NOTE"
	.sectionflags	@"SHF_NOTE_NV_CUINFO"
        /*0018*/ 	.short	0x0002
        /*001a*/ 	.short	0x0064
        /*001c*/ 	.short	0x0082
	.zero		2


//--------------------- .nv.info                  --------------------------
	.section	.nv.info,"",@"SHT_CUDA_INFO"
	.align	4


	//----- nvinfo : EIATTR_REGCOUNT
	.align		4
        /*0000*/ 	.byte	0x04, 0x2f
        /*0002*/ 	.short	(.L_44 - .L_43)
	.align		4
.L_43:
        /*0004*/ 	.word	index@(_ZN3cub18CUB_300001_SM_10006detail11EmptyKernelIvEEvv)
        /*0008*/ 	.word	0x00000004


	//----- nvinfo : EIATTR_FRAME_SIZE
	.align		4
.L_44:
        /*000c*/ 	.byte	0x04, 0x11
        /*000e*/ 	.short	(.L_46 - .L_45)
	.align		4
.L_45:
        /*0010*/ 	.word	index@(_ZN3cub18CUB_300001_SM_10006detail11EmptyKernelIvEEvv)
        /*0014*/ 	.word	0x00000000


	//----- nvinfo : EIATTR_REGCOUNT
	.align		4
.L_46:
        /*0018*/ 	.byte	0x04, 0x2f
        /*001a*/ 	.short	(.L_48 - .L_47)
	.align		4
.L_47:
        /*001c*/ 	.word	index@(_ZN3cub18CUB_300001_SM_10006detail8for_each13static_kernelINS2_12policy_hub_t12policy_500_tEmN6thrust24THRUST_300001_SM_1000_NS8cuda_cub20__uninitialized_fill7functorINS7_10device_ptrIiEEiEEEEvT0_T1_)
        /*0020*/ 	.word	0x00000008


	//----- nvinfo : EIATTR_FRAME_SIZE
	.align		4
.L_48:
        /*0024*/ 	.byte	0x04, 0x11
        /*0026*/ 	.short	(.L_50 - .L_49)
	.align		4
.L_49:
        /*0028*/ 	.word	index@(_ZN3cub18CUB_300001_SM_10006detail8for_each13static_kernelINS2_12policy_hub_t12policy_500_tEmN6thrust24THRUST_300001_SM_1000_NS8cuda_cub20__uninitialized_fill7functorINS7_10device_ptrIiEEiEEEEvT0_T1_)
        /*002c*/ 	.word	0x00000000


	//----- nvinfo : EIATTR_REGCOUNT
	.align		4
.L_50:
        /*0030*/ 	.byte	0x04, 0x2f
        /*0032*/ 	.short	(.L_52 - .L_51)
	.align		4
.L_51:
        /*0034*/ 	.word	index@(_ZN3cub18CUB_300001_SM_10006detail8for_each13static_kernelINS2_12policy_hub_t12policy_500_tEmN6thrust24THRUST_300001_SM_1000_NS8cuda_cub20__uninitialized_fill7functorINS7_10device_ptrI7ElementEESC_EEEEvT0_T1_)
        /*0038*/ 	.word	0x00000020


	//----- nvinfo : EIATTR_FRAME_SIZE
	.align		4
.L_52:
        /*003c*/ 	.byte	0x04, 0x11
        /*003e*/ 	.short	(.L_54 - .L_53)
	.align		4
.L_53:
        /*0040*/ 	.word	index@(_ZN3cub18CUB_300001_SM_10006detail8for_each13static_kernelINS2_12policy_hub_t12policy_500_tEmN6thrust24THRUST_300001_SM_1000_NS8cuda_cub20__uninitialized_fill7functorINS7_10device_ptrI7ElementEESC_EEEEvT0_T1_)
        /*0044*/ 	.word	0x00000000


	//----- nvinfo : EIATTR_REGCOUNT
	.align		4
.L_54:
        /*0048*/ 	.byte	0x04, 0x2f
        /*004a*/ 	.short	(.L_56 - .L_55)
	.align		4
.L_55:
        /*004c*/ 	.word	index@(_ZN3cub18CUB_300001_SM_10006detail4scan23DeviceCompactInitKernelINS0_13ScanTileStateIiLb1EEEPlEEvT_iT0_)
        /*0050*/ 	.word	0x0000000a


	//----- nvinfo : EIATTR_FRAME_SIZE
	.align		4
.L_56:
        /*0054*/ 	.byte	0x04, 0x11
        /*0056*/ 	.short	(.L_58 - .L_57)
	.align		4
.L_57:
        /*0058*/ 	.word	index@(_ZN3cub18CUB_300001_SM_10006detail4scan23DeviceCompactInitKernelINS0_13ScanTileStateIiLb1EEEPlEEvT_iT0_)
        /*005c*/ 	.word	0x00000000


	//----- nvinfo : EIATTR_REGCOUNT
	.align		4
.L_58:
        /*0060*/ 	.byte	0x04, 0x2f
        /*0062*/ 	.short	(.L_60 - .L_59)
	.align		4
.L_59:
        /*0064*/ 	.word	index@(_ZN3cub18CUB_300001_SM_10006detail6select23DeviceSelectSweepKernelINS2_10policy_hubI7ElementiiLb0ELNS0_10SelectImplE0EE10Policy1000EN6thrust24THRUST_300001_SM_1000_NS6detail15normal_iteratorINSA_10device_ptrIS5_EEEENSC_INSD_IKiEEEESF_PlNS0_13ScanTileStateIiLb1EEE13CopyPredicateNS0_8NullTypeEiNS2_19streaming_context_tIlLb1EEELS6_0EEEvT0_T1_T2_T3_T4_T5_T6_T7_iT8_NS1_7vsmem_tE)
        /*0068*/ 	.word	0x0000003e


	//----- nvinfo : EIATTR_FRAME_SIZE
	.align		4
.L_60:
        /*006c*/ 	.byte	0x04, 0x11
        /*006e*/ 	.short	(.L_62 - .L_61)
	.align		4
.L_61:
        /*0070*/ 	.word	index@(_ZN3cub18CUB_300001_SM_10006detail6select23DeviceSelectSweepKernelINS2_10policy_hubI7ElementiiLb0ELNS0_10SelectImplE0EE10Policy1000EN6thrust24THRUST_300001_SM_1000_NS6detail15normal_iteratorINSA_10device_ptrIS5_EEEENSC_INSD_IKiEEEESF_PlNS0_13ScanTileStateIiLb1EEE13CopyPredicateNS0_8NullTypeEiNS2_19streaming_context_tIlLb1EEELS6_0EEEvT0_T1_T2_T3_T4_T5_T6_T7_iT8_NS1_7vsmem_tE)
        /*0074*/ 	.word	0x00000000


	//----- nvinfo : EIATTR_MIN_STACK_SIZE
	.align		4
.L_62:
        /*0078*/ 	.byte	0x04, 0x12
        /*007a*/ 	.short	(.L_64 - .L_63)
	.align		4
.L_63:
        /*007c*/ 	.word	index@(_ZN3cub18CUB_300001_SM_10006detail6select23DeviceSelectSweepKernelINS2_10policy_hubI7ElementiiLb0ELNS0_10SelectImplE0EE10Policy1000EN6thrust24THRUST_300001_SM_1000_NS6detail15normal_iteratorINSA_10device_ptrIS5_EEEENSC_INSD_IKiEEEESF_PlNS0_13ScanTileStateIiLb1EEE13CopyPredicateNS0_8NullTypeEiNS2_19streaming_context_tIlLb1EEELS6_0EEEvT0_T1_T2_T3_T4_T5_T6_T7_iT8_NS1_7vsmem_tE)
        /*0080*/ 	.word	0x00000000


	//----- nvinfo : EIATTR_MIN_STACK_SIZE
	.align		4
.L_64:
        /*0084*/ 	.byte	0x04, 0x12
        /*0086*/ 	.short	(.L_66 - .L_65)
	.align		4
.L_65:
        /*0088*/ 	.word	index@(_ZN3cub18CUB_300001_SM_10006detail4scan23DeviceCompactInitKernelINS0_13ScanTileStateIiLb1EEEPlEEvT_iT0_)
        /*008c*/ 	.word	0x00000000


	//----- nvinfo : EIATTR_MIN_STACK_SIZE
	.align		4
.L_66:
        /*0090*/ 	.byte	0x04, 0x12
        /*0092*/ 	.short	(.L_68 - .L_67)
	.align		4
.L_67:
        /*0094*/ 	.word	index@(_ZN3cub18CUB_300001_SM_10006detail8for_each13static_kernelINS2_12policy_hub_t12policy_500_tEmN6thrust24THRUST_300001_SM_1000_NS8cuda_cub20__uninitialized_fill7functorINS7_10device_ptrI7ElementEESC_EEEEvT0_T1_)
        /*0098*/ 	.word	0x00000000


	//----- nvinfo : EIATTR_MIN_STACK_SIZE
	.align		4
.L_68:
        /*009c*/ 	.byte	0x04, 0x12
        /*009e*/ 	.short	(.L_70 - .L_69)
	.align		4
.L_69:
        /*00a0*/ 	.word	index@(_ZN3cub18CUB_300001_SM_10006detail8for_each13static_kernelINS2_12policy_hub_t12policy_500_tEmN6thrust24THRUST_300001_SM_1000_NS8cuda_cub20__uninitialized_fill7functorINS7_10device_ptrIiEEiEEEEvT0_T1_)
        /*00a4*/ 	.word	0x00000000


	//----- nvinfo : EIATTR_MIN_STACK_SIZE
	.align		4
.L_70:
        /*00a8*/ 	.byte	0x04, 0x12
        /*00aa*/ 	.short	(.L_72 - .L_71)
	.align		4
.L_71:
        /*00ac*/ 	.word	index@(_ZN3cub18CUB_300001_SM_10006detail11EmptyKernelIvEEvv)
        /*00b0*/ 	.word	0x00000000
.L_72:


//--------------------- .nv.compat                --------------------------
	.section	.nv.compat,"",@"SHT_CUDA_COMPAT_INFO"
	.align	4
        /*0000*/ 	.byte	0x02, 0x09, 0x00, 0x00, 0x02, 0x02, 0x01, 0x00, 0x02, 0x05, 0x05, 0x00, 0x03, 0x07, 0x01, 0x01
        /*0010*/ 	.byte	0x02, 0x03, 0x00, 0x00, 0x02, 0x06, 0x01, 0x00, 0x04, 0x0b, 0x08, 0x00, 0x09, 0x00, 0x00, 0x00
        /*0020*/ 	.byte	0x00, 0x00, 0x00, 0x00


//--------------------- .nv.info._ZN3cub18CUB_300001_SM_10006detail6select23DeviceSelectSweepKernelINS2_10policy_hubI7ElementiiLb0ELNS0_10SelectImplE0EE10Policy1000EN6thrust24THRUST_300001_SM_1000_NS6detail15normal_iteratorINSA_10device_ptrIS5_EEEENSC_INSD_IKiEEEESF_PlNS0_13ScanTileStateIiLb1EEE13CopyPredicateNS0_8NullTypeEiNS2_19streaming_context_tIlLb1EEELS6_0EEEvT0_T1_T2_T3_T4_T5_T6_T7_iT8_NS1_7vsmem_tE --------------------------
	.section	.nv.info._ZN3cub18CUB_300001_SM_10006detail6select23DeviceSelectSweepKernelINS2_10policy_hubI7ElementiiLb0ELNS0_10SelectImplE0EE10Policy1000EN6thrust24THRUST_300001_SM_1000_NS6detail15normal_iteratorINSA_10device_ptrIS5_EEEENSC_INSD_IKiEEEESF_PlNS0_13ScanTileStateIiLb1EEE13CopyPredicateNS0_8NullTypeEiNS2_19streaming_context_tIlLb1EEELS6_0EEEvT0_T1_T2_T3_T4_T5_T6_T7_iT8_NS1_7vsmem_tE,"",@"SHT_CUDA_INFO"
	.sectionflags	@""
	.align	4


	//----- nvinfo : EIATTR_CUDA_API_VERSION
	.align		4
        /*0000*/ 	.byte	0x04, 0x37
        /*0002*/ 	.short	(.L_74 - .L_73)
.L_73:
        /*0004*/ 	.word	0x00000082


	//----- nvinfo : EIATTR_KPARAM_INFO
	.align		4
.L_74:
        /*0008*/ 	.byte	0x04, 0x17
        /*000a*/ 	.short	(.L_76 - .L_75)
.L_75:
        /*000c*/ 	.word	0x00000000
        /*0010*/ 	.short	0x000a
        /*0012*/ 	.short	0x0060
        /*0014*/ 	.byte	0x00, 0xf0, 0x21, 0x00


	//----- nvinfo : EIATTR_KPARAM_INFO
	.align		4
.L_76:
        /*0018*/ 	.byte	0x04, 0x17
        /*001a*/ 	.short	(.L_78 - .L_77)
.L_77:
        /*001c*/ 	.word	0x00000000
        /*0020*/ 	.short	0x0009
        /*0022*/ 	.short	0x0038
        /*0024*/ 	.byte	0x00, 0xf0, 0xa1, 0x00


	//----- nvinfo : EIATTR_KPARAM_INFO
	.align		4
.L_78:
        /*0028*/ 	.byte	0x04, 0x17
        /*002a*/ 	.short	(.L_80 - .L_79)
.L_79:
        /*002c*/ 	.word	0x00000000
        /*0030*/ 	.short	0x0008
        /*0032*/ 	.short	0x0030
        /*0034*/ 	.byte	0x00, 0xf0, 0x11, 0x00


	//----- nvinfo : EIATTR_KPARAM_INFO
	.align		4
.L_80:
        /*0038*/ 	.byte	0x04, 0x17
        /*003a*/ 	.short	(.L_82 - .L_81)
.L_81:
        /*003c*/ 	.word	0x00000000
        /*0040*/ 	.short	0x0007
        /*0042*/ 	.short	0x002c
        /*0044*/ 	.byte	0x00, 0xf0, 0x11, 0x00


	//----- nvinfo : EIATTR_KPARAM_INFO
	.align		4
.L_82:
        /*0048*/ 	.byte	0x04, 0x17
        /*004a*/ 	.short	(.L_84 - .L_83)
.L_83:
        /*004c*/ 	.word	0x00000000
        /*0050*/ 	.short	0x0006
        /*0052*/ 	.short	0x0029
        /*0054*/ 	.byte	0x00, 0xf0, 0x05, 0x00


	//----- nvinfo : EIATTR_KPARAM_INFO
	.align		4
.L_84:
        /*0058*/ 	.byte	0x04, 0x17
        /*005a*/ 	.short	(.L_86 - .L_85)
.L_85:
        /*005c*/ 	.word	0x00000000
        /*0060*/ 	.short	0x0005
        /*0062*/ 	.short	0x0028
        /*0064*/ 	.byte	0x00, 0xf0, 0x05, 0x00


	//----- nvinfo : EIATTR_KPARAM_INFO
	.align		4
.L_86:
        /*0068*/ 	.byte	0x04, 0x17
        /*006a*/ 	.short	(.L_88 - .L_87)
.L_87:
        /*006c*/ 	.word	0x00000000
        /*0070*/ 	.short	0x0004
        /*0072*/ 	.short	0x0020
        /*0074*/ 	.byte	0x00, 0xf0, 0x21, 0x00


	//----- nvinfo : EIATTR_KPARAM_INFO
	.align		4
.L_88:
        /*0078*/ 	.byte	0x04, 0x17
        /*007a*/ 	.short	(.L_90 - .L_89)
.L_89:
        /*007c*/ 	.word	0x00000000
        /*0080*/ 	.short	0x0003
        /*0082*/ 	.short	0x0018
        /*0084*/ 	.byte	0x00, 0xf5, 0x21, 0x00


	//----- nvinfo : EIATTR_KPARAM_INFO
	.align		4
.L_90:
        /*0088*/ 	.byte	0x04, 0x17
        /*008a*/ 	.short	(.L_92 - .L_91)
.L_91:
        /*008c*/ 	.word	0x00000000
        /*0090*/ 	.short	0x0002
        /*0092*/ 	.short	0x0010
        /*0094*/ 	.byte	0x00, 0xf0, 0x21, 0x00


	//----- nvinfo : EIATTR_KPARAM_INFO
	.align		4
.L_92:
        /*0098*/ 	.byte	0x04, 0x17
        /*009a*/ 	.short	(.L_94 - .L_93)
.L_93:
        /*009c*/ 	.word	0x00000000
        /*00a0*/ 	.short	0x0001
        /*00a2*/ 	.short	0x0008
        /*00a4*/ 	.byte	0x00, 0xf0, 0x21, 0x00


	//----- nvinfo : EIATTR_KPARAM_INFO
	.align		4
.L_94:
        /*00a8*/ 	.byte	0x04, 0x17
        /*00aa*/ 	.short	(.L_96 - .L_95)
.L_95:
        /*00ac*/ 	.word	0x00000000
        /*00b0*/ 	.short	0x0000
        /*00b2*/ 	.short	0x0000
        /*00b4*/ 	.byte	0x00, 0xf0, 0x21, 0x00


	//----- nvinfo : EIATTR_SPARSE_MMA_MASK
	.align		4
.L_96:
        /*00b8*/ 	.byte	0x03, 0x50
        /*00ba*/ 	.short	0x0000


	//----- nvinfo : EIATTR_MAXREG_COUNT
	.align		4
        /*00bc*/ 	.byte	0x03, 0x1b
        /*00be*/ 	.short	0x00ff


	//----- nvinfo : EIATTR_NUM_BARRIERS
	.align		4
        /*00c0*/ 	.byte	0x02, 0x4c
        /*00c2*/ 	.byte	0x01
	.zero		1


	//----- nvinfo : EIATTR_MERCURY_ISA_VERSION
	.align		4
        /*00c4*/ 	.byte	0x03, 0x5f
        /*00c6*/ 	.short	0x0101


	//----- nvinfo : EIATTR_COOP_GROUP_MASK_REGIDS
	.align		4
        /*00c8*/ 	.byte	0x04, 0x29
        /*00ca*/ 	.short	(.L_98 - .L_97)


	//   ....[0]....
.L_97:
        /*00cc*/ 	.word	0xffffffff


	//   ....[1]....
        /*00d0*/ 	.word	0xffffffff


	//   ....[2]....
        /*00d4*/ 	.word	0xffffffff


	//   ....[3]....
        /*00d8*/ 	.word	0xffffffff


	//   ....[4]....
        /*00dc*/ 	.word	0xffffffff


	//   ....[5]....
        /*00e0*/ 	.word	0xffffffff


	//   ....[6]....
        /*00e4*/ 	.word	0xffffffff


	//   ....[7]....
        /*00e8*/ 	.word	0xffffffff


	//   ....[8]....
        /*00ec*/ 	.word	0xffffffff


	//   ....[9]....
        /*00f0*/ 	.word	0xffffffff


	//   ....[10]....
        /*00f4*/ 	.word	0xffffffff


	//   ....[11]....
        /*00f8*/ 	.word	0xffffffff


	//   ....[12]....
        /*00fc*/ 	.word	0xffffffff


	//   ....[13]....
        /*0100*/ 	.word	0xffffffff


	//   ....[14]....
        /*0104*/ 	.word	0xffffffff


	//   ....[15]....
        /*0108*/ 	.word	0xffffffff


	//   ....[16]....
        /*010c*/ 	.word	0xffffffff


	//   ....[17]....
        /*0110*/ 	.word	0xffffffff


	//   ....[18]....
        /*0114*/ 	.word	0xffffffff


	//   ....[19]....
        /*0118*/ 	.word	0xffffffff


	//   ....[20]....
        /*011c*/ 	.word	0xffffffff


	//   ....[21]....
        /*0120*/ 	.word	0xffffffff


	//   ....[22]....
        /*0124*/ 	.word	0xffffffff


	//   ....[23]....
        /*0128*/ 	.word	0xffffffff


	//   ....[24]....
        /*012c*/ 	.word	0xffffffff


	//   ....[25]....
        /*0130*/ 	.word	0xffffffff


	//   ....[26]....
        /*0134*/ 	.word	0xffffffff


	//   ....[27]....
        /*0138*/ 	.word	0xffffffff


	//   ....[28]....
        /*013c*/ 	.word	0xffffffff


	//   ....[29]....
        /*0140*/ 	.word	0xffffffff


	//   ....[30]....
        /*0144*/ 	.word	0xffffffff


	//   ....[31]....
        /*0148*/ 	.word	0xffffffff


	//   ....[32]....
        /*014c*/ 	.word	0xffffffff


	//   ....[33]....
        /*0150*/ 	.word	0xffffffff


	//   ....[34]....
        /*0154*/ 	.word	0xffffffff


	//   ....[35]....
        /*0158*/ 	.word	0xffffffff


	//   ....[36]....
        /*015c*/ 	.word	0xffffffff


	//   ....[37]....
        /*0160*/ 	.word	0xffffffff


	//   ....[38]....
        /*0164*/ 	.word	0xffffffff


	//   ....[39]....
        /*0168*/ 	.word	0xffffffff


	//   ....[40]....
        /*016c*/ 	.word	0xffffffff


	//   ....[41]....
        /*0170*/ 	.word	0xffffffff


	//   ....[42]....
        /*0174*/ 	.word	0xffffffff


	//   ....[43]....
        /*0178*/ 	.word	0xffffffff


	//   ....[44]....
        /*017c*/ 	.word	0xffffffff


	//   ....[45]....
        /*0180*/ 	.word	0xffffffff


	//   ....[46]....
        /*0184*/ 	.word	0xffffffff


	//   ....[47]....
        /*0188*/ 	.word	0xffffffff


	//   ....[48]....
        /*018c*/ 	.word	0xffffffff


	//   ....[49]....
        /*0190*/ 	.word	0xffffffff


	//   ....[50]....
        /*0194*/ 	.word	0xffffffff


	//   ....[51]....
        /*0198*/ 	.word	0xffffffff


	//   ....[52]....
        /*019c*/ 	.word	0xffffffff


	//   ....[53]....
        /*01a0*/ 	.word	0xffffffff


	//   ....[54]....
        /*01a4*/ 	.word	0xffffffff


	//   ....[55]....
        /*01a8*/ 	.word	0xffffffff


	//   ....[56]....
        /*01ac*/ 	.word	0x05000000


	//   ....[57]....
        /*01b0*/ 	.word	0x05000000


	//   ....[58]....
        /*01b4*/ 	.word	0x05000000


	//   ....[59]....
        /*01b8*/ 	.word	0x05000000


	//   ....[60]....
        /*01bc*/ 	.word	0x05000000


	//   ....[61]....
        /*01c0*/ 	.word	0x05000000


	//   ....[62]....
        /*01c4*/ 	.word	0x05000000


	//   ....[63]....
        /*01c8*/ 	.word	0x05000000


	//   ....[64]....
        /*01cc*/ 	.word	0x05000000


	//   ....[65]....
        /*01d0*/ 	.word	0x05000000


	//   ....[66]....
        /*01d4*/ 	.word	0x05000000


	//   ....[67]....
        /*01d8*/ 	.word	0x05000000


	//   ....[68]....
        /*01dc*/ 	.word	0x05000000


	//   ....[69]....
        /*01e0*/ 	.word	0x05000000


	//   ....[70]....
        /*01e4*/ 	.word	0x05000000


	//   ....[71]....
        /*01e8*/ 	.word	0x05000000


	//   ....[72]....
        /*01ec*/ 	.word	0x05000000


	//   ....[73]....
        /*01f0*/ 	.word	0x05000000


	//   ....[74]....
        /*01f4*/ 	.word	0x05000000


	//   ....[75]....
        /*01f8*/ 	.word	0x05000000


	//   ....[76]....
        /*01fc*/ 	.word	0x05000000


	//   ....[77]....
        /*0200*/ 	.word	0x05000000


	//   ....[78]....
        /*0204*/ 	.word	0x05000000


	//   ....[79]....
        /*0208*/ 	.word	0x05000000


	//   ....[80]....
        /*020c*/ 	.word	0x05000000


	//   ....[81]....
        /*0210*/ 	.word	0x05000000


	//   ....[82]....
        /*0214*/ 	.word	0x05000000


	//   ....[83]....
        /*0218*/ 	.word	0x05000000


	//   ....[84]....
        /*021c*/ 	.word	0x05000000


	//   ....[85]....
        /*0220*/ 	.word	0x05000000


	//   ....[86]....
        /*0224*/ 	.word	0x05000000


	//   ....[87]....
        /*0228*/ 	.word	0x05000000


	//   ....[88]....
        /*022c*/ 	.word	0x05000000


	//   ....[89]....
        /*0230*/ 	.word	0x05000000


	//   ....[90]....
        /*0234*/ 	.word	0x05000000


	//   ....[91]....
        /*0238*/ 	.word	0x05000000


	//----- nvinfo : EIATTR_COOP_GROUP_INSTR_OFFSETS
	.align		4
.L_98:
        /*023c*/ 	.byte	0x04, 0x28
        /*023e*/ 	.short	(.L_100 - .L_99)


	//   ....[0]....
.L_99:
        /*0240*/ 	.word	0x000003c0


	//   ....[1]....
        /*0244*/ 	.word	0x000003e0


	//   ....[2]....
        /*0248*/ 	.word	0x00000400


	//   ....[3]....
        /*024c*/ 	.word	0x00000430


	//   ....[4]....
        /*0250*/ 	.word	0x00000460


	//   ....[5]....
        /*0254*/ 	.word	0x000009f0


	//   ....[6]....
        /*0258*/ 	.word	0x00000a10


	//   ....[7]....
        /*025c*/ 	.word	0x00000a30


	//   ....[8]....
        /*0260*/ 	.word	0x00000a50


	//   ....[9]....
        /*0264*/ 	.word	0x00000a70


	//   ....[10]....
        /*0268*/ 	.word	0x00000ce0


	//   ....[11]....
        /*026c*/ 	.word	0x00000da0


	//   ....[12]....
        /*0270*/ 	.word	0x00000e00


	//   ....[13]....
        /*0274*/ 	.word	0x00000e90


	//   ....[14]....
        /*0278*/ 	.word	0x00000ef0


	//   ....[15]....
        /*027c*/ 	.word	0x00000f40


	//   ....[16]....
        /*0280*/ 	.word	0x00000fa0


	//   ....[17]....
        /*0284*/ 	.word	0x00000fe0


	//   ....[18]....
        /*0288*/ 	.word	0x00000ff0


	//   ....[19]....
        /*028c*/ 	.word	0x00001090


	//   ....[20]....
        /*0290*/ 	.word	0x00001150


	//   ....[21]....
        /*0294*/ 	.word	0x000011a0


	//   ....[22]....
        /*0298*/ 	.word	0x00001200


	//   ....[23]....
        /*029c*/ 	.word	0x00001260


	//   ....[24]....
        /*02a0*/ 	.word	0x000012a0


	//   ....[25]....
        /*02a4*/ 	.word	0x000012e0


	//   ....[26]....
        /*02a8*/ 	.word	0x00001320


	//   ....[27]....
        /*02ac*/ 	.word	0x00001330


	//   ....[28]....
        /*02b0*/ 	.word	0x00001ab0


	//   ....[29]....
        /*02b4*/ 	.word	0x00001ae0


	//   ....[30]....
        /*02b8*/ 	.word	0x00001b00


	//   ....[31]....
        /*02bc*/ 	.word	0x00001b20


	//   ....[32]....
        /*02c0*/ 	.word	0x00001b40


	//   ....[33]....
        /*02c4*/ 	.word	0x000021b0


	//   ....[34]....
        /*02c8*/ 	.word	0x000021d0


	//   ....[35]....
        /*02cc*/ 	.word	0x00002200


	//   ....[36]....
        /*02d0*/ 	.word	0x00002230


	//   ....[37]....
        /*02d4*/ 	.word	0x00002250


	//   ....[38]....
        /*02d8*/ 	.word	0x000024c0


	//   ....[39]....
        /*02dc*/ 	.word	0x00002580


	//   ....[40]....
        /*02e0*/ 	.word	0x000025e0


	//   ....[41]....
        /*02e4*/ 	.word	0x00002660


	//   ....[42]....
        /*02e8*/ 	.word	0x000026b0


	//   ....[43]....
        /*02ec*/ 	.word	0x00002700


	//   ....[44]....
        /*02f0*/ 	.word	0x00002770


	//   ....[45]....
        /*02f4*/ 	.word	0x000027c0


	//   ....[46]....
        /*02f8*/ 	.word	0x000027d0


	//   ....[47]....
        /*02fc*/ 	.word	0x00002870


	//   ....[48]....
        /*0300*/ 	.word	0x00002930


	//   ....[49]....
        /*0304*/ 	.word	0x00002980


	//   ....[50]....
        /*0308*/ 	.word	0x000029e0


	//   ....[51]....
        /*030c*/ 	.word	0x00002a40


	//   ....[52]....
        /*0310*/ 	.word	0x00002a80


	//   ....[53]....
        /*0314*/ 	.word	0x00002ac0


	//   ....[54]....
        /*0318*/ 	.word	0x00002b00


	//   ....[55]....
        /*031c*/ 	.word	0x00002b10


	//   ....[56]....
        /*0320*/ 	.word	0x000030e0


	//   ....[57]....
        /*0324*/ 	.word	0x00003160


	//   ....[58]....
        /*0328*/ 	.word	0x000031f0


	//   ....[59]....
        /*032c*/ 	.word	0x000032e0


	//   ....[60]....
        /*0330*/ 	.word	0x00003370


	//   ....[61]....
        /*0334*/ 	.word	0x00003400


	//   ....[62]....
        /*0338*/ 	.word	0x000034a0


	//   ....[63]....
        /*033c*/ 	.word	0x00003520


	//   ....[64]....
        /*0340*/ 	.word	0x00003580


	//   ....[65]....
        /*0344*/ 	.word	0x000035f0


	//   ....[66]....
        /*0348*/ 	.word	0x00003670


	//   ....[67]....
        /*034c*/ 	.word	0x000036f0


	//   ....[68]....
        /*0350*/ 	.word	0x000037b0


	//   ....[69]....
        /*0354*/ 	.word	0x00003840


	//   ....[70]....
        /*0358*/ 	.word	0x000038c0


	//   ....[71]....
        /*035c*/ 	.word	0x00003940


	//   ....[72]....
        /*0360*/ 	.word	0x000039c0


	//   ....[73]....
        /*0364*/ 	.word	0x00003a20


	//   ....[74]....
        /*0368*/ 	.word	0x00003a90


	//   ....[75]....
        /*036c*/ 	.word	0x00003b10


	//   ....[76]....
        /*0370*/ 	.word	0x00003ba0


	//   ....[77]....
        /*0374*/ 	.word	0x00003c80


	//   ....[78]....
        /*0378*/ 	.word	0x00003d00


	//   ....[79]....
        /*037c*/ 	.word	0x00003d90


	//   ....[80]....
        /*0380*/ 	.word	0x00003e50


	//   ....[81]....
        /*0384*/ 	.word	0x00003ed0


	//   ....[82]....
        /*0388*/ 	.word	0x00003f30


	//   ....[83]....
        /*038c*/ 	.word	0x00003fa0


	//   ....[84]....
        /*0390*/ 	.word	0x00004020


	//   ....[85]....
        /*0394*/ 	.word	0x000040a0


	//   ....[86]....
        /*0398*/ 	.word	0x00004160


	//   ....[87]....
        /*039c*/ 	.word	0x000041f0


	//   ....[88]....
        /*03a0*/ 	.word	0x00004270


	//   ....[89]....
        /*03a4*/ 	.word	0x000042f0


	//   ....[90]....
        /*03a8*/ 	.word	0x00004370


	//   ....[91]....
        /*03ac*/ 	.word	0x000043d0


	//----- nvinfo : EIATTR_VRC_CTA_INIT_COUNT
	.align		4
.L_100:
        /*03b0*/ 	.byte	0x02, 0x4a
	.zero		1
	.zero		1


	//----- nvinfo : EIATTR_EXIT_INSTR_OFFSETS
	.align		4
        /*03b4*/ 	.byte	0x04, 0x1c
        /*03b6*/ 	.short	(.L_102 - .L_101)


	//   ....[0]....
.L_101:
        /*03b8*/ 	.word	0x00000510


	//   ....[1]....
        /*03bc*/ 	.word	0x00000720


	//   ....[2]....
        /*03c0*/ 	.word	0x000014e0


	//   ....[3]....
        /*03c4*/ 	.word	0x000016d0


	//   ....[4]....
        /*03c8*/ 	.word	0x00002f00


	//   ....[5]....
        /*03cc*/ 	.word	0x00002fe0


	//   ....[6]....
        /*03d0*/ 	.word	0x00003090


	//----- nvinfo : EIATTR_MAX_THREADS
	.align		4
.L_102:
        /*03d4*/ 	.byte	0x04, 0x05
        /*03d6*/ 	.short	(.L_104 - .L_103)
.L_103:
        /*03d8*/ 	.word	0x00000080
        /*03dc*/ 	.word	0x00000001
        /*03e0*/ 	.word	0x00000001


	//----- nvinfo : EIATTR_CRS_STACK_SIZE
	.align		4
.L_104:
        /*03e4*/ 	.byte	0x04, 0x1e
        /*03e6*/ 	.short	(.L_106 - .L_105)
.L_105:
        /*03e8*/ 	.word	0x00000000


	//----- nvinfo : EIATTR_CBANK_PARAM_SIZE
	.align		4
.L_106:
        /*03ec*/ 	.byte	0x03, 0x19
        /*03ee*/ 	.short	0x0068


	//----- nvinfo : EIATTR_PARAM_CBANK
	.align		4
        /*03f0*/ 	.byte	0x04, 0x0a
        /*03f2*/ 	.short	(.L_108 - .L_107)
	.align		4
.L_107:
        /*03f4*/ 	.word	index@(.nv.constant0._ZN3cub18CUB_300001_SM_10006detail6select23DeviceSelectSweepKernelINS2_10policy_hubI7ElementiiLb0ELNS0_10SelectImplE0EE10Policy1000EN6thrust24THRUST_300001_SM_1000_NS6detail15normal_iteratorINSA_10device_ptrIS5_EEEENSC_INSD_IKiEEEESF_PlNS0_13ScanTileStateIiLb1EEE13CopyPredicateNS0_8NullTypeEiNS2_19streaming_context_tIlLb1EEELS6_0EEEvT0_T1_T2_T3_T4_T5_T6_T7_iT8_NS1_7vsmem_tE)
        /*03f8*/ 	.short	0x0380
        /*03fa*/ 	.short	0x0068


	//----- nvinfo : EIATTR_SW_WAR
	.align		4
.L_108:
        /*03fc*/ 	.byte	0x04, 0x36
        /*03fe*/ 	.short	(.L_110 - .L_109)
.L_109:
        /*0400*/ 	.word	0x00000008
.L_110:


//--------------------- .nv.info._ZN3cub18CUB_300001_SM_10006detail4scan23DeviceCompactInitKernelINS0_13ScanTileStateIiLb1EEEPlEEvT_iT0_ --------------------------
	.section	.nv.info._ZN3cub18CUB_300001_SM_10006detail4scan23DeviceCompactInitKernelINS0_13ScanTileStateIiLb1EEEPlEEvT_iT0_,"",@"SHT_CUDA_INFO"
	.sectionflags	@""
	.align	4


	//----- nvinfo : EIATTR_CUDA_API_VERSION
	.align		4
        /*0000*/ 	.byte	0x04, 0x37
        /*0002*/ 	.short	(.L_112 - .L_111)
.L_111:
        /*0004*/ 	.word	0x00000082


	//----- nvinfo : EIATTR_KPARAM_INFO
	.align		4
.L_112:
        /*0008*/ 	.byte	0x04, 0x17
        /*000a*/ 	.short	(.L_114 - .L_113)
.L_113:
        /*000c*/ 	.word	0x00000000
        /*0010*/ 	.short	0x0002
        /*0012*/ 	.short	0x0010
        /*0014*/ 	.byte	0x00, 0xf5, 0x21, 0x00


	//----- nvinfo : EIATTR_KPARAM_INFO
	.align		4
.L_114:
        /*0018*/ 	.byte	0x04, 0x17
        /*001a*/ 	.short	(.L_116 - .L_115)
.L_115:
        /*001c*/ 	.word	0x00000000
        /*0020*/ 	.short	0x0001
        /*0022*/ 	.short	0x0008
        /*0024*/ 	.byte	0x00, 0xf0, 0x11, 0x00


	//----- nvinfo : EIATTR_KPARAM_INFO
	.align		4
.L_116:
        /*0028*/ 	.byte	0x04, 0x17
        /*002a*/ 	.short	(.L_118 - .L_117)
.L_117:
        /*002c*/ 	.word	0x00000000
        /*0030*/ 	.short	0x0000
        /*0032*/ 	.short	0x0000
        /*0034*/ 	.byte	0x00, 0xf0, 0x21, 0x00


	//----- nvinfo : EIATTR_SPARSE_MMA_MASK
	.align		4
.L_118:
        /*0038*/ 	.byte	0x03, 0x50
        /*003a*/ 	.short	0x0000


	//----- nvinfo : EIATTR_MAXREG_COUNT
	.align		4
        /*003c*/ 	.byte	0x03, 0x1b
        /*003e*/ 	.short	0x00ff


	//----- nvinfo : EIATTR_MERCURY_ISA_VERSION
	.align		4
        /*0040*/ 	.byte	0x03, 0x5f
        /*0042*/ 	.short	0x0101


	//----- nvinfo : EIATTR_VRC_CTA_INIT_COUNT
	.align		4
        /*0044*/ 	.byte	0x02, 0x4a
	.zero		1
	.zero		1


	//----- nvinfo : EIATTR_EXIT_INSTR_OFFSETS
	.align		4
        /*0048*/ 	.byte	0x04, 0x1c
        /*004a*/ 	.short	(.L_120 - .L_119)


	//   ....[0]....
.L_119:
        /*004c*/ 	.word	0x00000130


	//   ....[1]....
        /*0050*/ 	.word	0x00000160


	//----- nvinfo : EIATTR_CBANK_PARAM_SIZE
	.align		4
.L_120:
        /*0054*/ 	.byte	0x03, 0x19
        /*0056*/ 	.short	0x0018


	//----- nvinfo : EIATTR_PARAM_CBANK
	.align		4
        /*0058*/ 	.byte	0x04, 0x0a
        /*005a*/ 	.short	(.L_122 - .L_121)
	.align		4
.L_121:
        /*005c*/ 	.word	index@(.nv.constant0._ZN3cub18CUB_300001_SM_10006detail4scan23DeviceCompactInitKernelINS0_13ScanTileStateIiLb1EEEPlEEvT_iT0_)
        /*0060*/ 	.short	0x0380
        /*0062*/ 	.short	0x0018


	//----- nvinfo : EIATTR_SW_WAR
	.align		4
.L_122:
        /*0064*/ 	.byte	0x04, 0x36
        /*0066*/ 	.short	(.L_124 - .L_123)
.L_123:
        /*0068*/ 	.word	0x00000008
.L_124:


//--------------------- .nv.info._ZN3cub18CUB_300001_SM_10006detail8for_each13static_kernelINS2_12policy_hub_t12policy_500_tEmN6thrust24THRUST_300001_SM_1000_NS8cuda_cub20__uninitialized_fill7functorINS7_10device_ptrI7ElementEESC_EEEEvT0_T1_ --------------------------
	.section	.nv.info._ZN3cub18CUB_300001_SM_10006detail8for_each13static_kernelINS2_12policy_hub_t12policy_500_tEmN6thrust24THRUST_300001_SM_1000_NS8cuda_cub20__uninitialized_fill7functorINS7_10device_ptrI7ElementEESC_EEEEvT0_T1_,"",@"SHT_CUDA_INFO"
	.sectionflags	@""
	.align	4


	//----- nvinfo : EIATTR_CUDA_API_VERSION
	.align		4
        /*0000*/ 	.byte	0x04, 0x37
        /*0002*/ 	.short	(.L_126 - .L_125)
.L_125:
        /*0004*/ 	.word	0x00000082


	//----- nvinfo : EIATTR_KPARAM_INFO
	.align		4
.L_126:
        /*0008*/ 	.byte	0x04, 0x17
        /*000a*/ 	.short	(.L_128 - .L_127)
.L_127:
        /*000c*/ 	.word	0x00000000
        /*0010*/ 	.short	0x0001
        /*0012*/ 	.short	0x0008
        /*0014*/ 	.byte	0x00, 0xf0, 0x21, 0x02


	//----- nvinfo : EIATTR_KPARAM_INFO
	.align		4
.L_128:
        /*0018*/ 	.byte	0x04, 0x17
        /*001a*/ 	.short	(.L_130 - .L_129)
.L_129:
        /*001c*/ 	.word	0x00000000
        /*0020*/ 	.short	0x0000
        /*0022*/ 	.short	0x0000
        /*0024*/ 	.byte	0x00, 0xf0, 0x21, 0x00


	//----- nvinfo : EIATTR_SPARSE_MMA_MASK
	.align		4
.L_130:
        /*0028*/ 	.byte	0x03, 0x50
        /*002a*/ 	.short	0x0000


	//----- nvinfo : EIATTR_MAXREG_COUNT
	.align		4
        /*002c*/ 	.byte	0x03, 0x1b
        /*002e*/ 	.short	0x00ff


	//----- nvinfo : EIATTR_MERCURY_ISA_VERSION
	.align		4
        /*0030*/ 	.byte	0x03, 0x5f
        /*0032*/ 	.short	0x0101


	//----- nvinfo : EIATTR_VRC_CTA_INIT_COUNT
	.align		4
        /*0034*/ 	.byte	0x02, 0x4a
	.zero		1
	.zero		1


	//----- nvinfo : EIATTR_EXIT_INSTR_OFFSETS
	.align		4
        /*0038*/ 	.byte	0x04, 0x1c
        /*003a*/ 	.short	(.L_132 - .L_131)


	//   ....[0]....
.L_131:
        /*003c*/ 	.word	0x00000400


	//   ....[1]....
        /*0040*/ 	.word	0x00000710


	//   ....[2]....
        /*0044*/ 	.word	0x00000920


	//----- nvinfo : EIATTR_MAX_THREADS
	.align		4
.L_132:
        /*0048*/ 	.byte	0x04, 0x05
        /*004a*/ 	.short	(.L_134 - .L_133)
.L_133:
        /*004c*/ 	.word	0x00000100
        /*0050*/ 	.word	0x00000001
        /*0054*/ 	.word	0x00000001


	//----- nvinfo : EIATTR_CRS_STACK_SIZE
	.align		4
.L_134:
        /*0058*/ 	.byte	0x04, 0x1e
        /*005a*/ 	.short	(.L_136 - .L_135)
.L_135:
        /*005c*/ 	.word	0x00000000


	//----- nvinfo : EIATTR_CBANK_PARAM_SIZE
	.align		4
.L_136:
        /*0060*/ 	.byte	0x03, 0x19
        /*0062*/ 	.short	0x0090


	//----- nvinfo : EIATTR_PARAM_CBANK
	.align		4
        /*0064*/ 	.byte	0x04, 0x0a
        /*0066*/ 	.short	(.L_138 - .L_137)
	.align		4
.L_137:
        /*0068*/ 	.word	index@(.nv.constant0._ZN3cub18CUB_300001_SM_10006detail8for_each13static_kernelINS2_12policy_hub_t12policy_500_tEmN6thrust24THRUST_300001_SM_1000_NS8cuda_cub20__uninitialized_fill7functorINS7_10device_ptrI7ElementEESC_EEEEvT0_T1_)
        /*006c*/ 	.short	0x0380
        /*006e*/ 	.short	0x0090


	//----- nvinfo : EIATTR_SW_WAR
	.align		4
.L_138:
        /*0070*/ 	.byte	0x04, 0x36
        /*0072*/ 	.short	(.L_140 - .L_139)
.L_139:
        /*0074*/ 	.word	0x00000008
.L_140:


//--------------------- .nv.info._ZN3cub18CUB_300001_SM_10006detail8for_each13static_kernelINS2_12policy_hub_t12policy_500_tEmN6thrust24THRUST_300001_SM_1000_NS8cuda_cub20__uninitialized_fill7functorINS7_10device_ptrIiEEiEEEEvT0_T1_ --------------------------
	.section	.nv.info._ZN3cub18CUB_300001_SM_10006detail8for_each13static_kernelINS2_12policy_hub_t12policy_500_tEmN6thrust24THRUST_300001_SM_1000_NS8cuda_cub20__uninitialized_fill7functorINS7_10device_ptrIiEEiEEEEvT0_T1_,"",@"SHT_CUDA_INFO"
	.sectionflags	@""
	.align	4


	//----- nvinfo : EIATTR_CUDA_API_VERSION
	.align		4
        /*0000*/ 	.byte	0x04, 0x37
        /*0002*/ 	.short	(.L_142 - .L_141)
.L_141:
        /*0004*/ 	.word	0x00000082


	//----- nvinfo : EIATTR_KPARAM_INFO
	.align		4
.L_142:
        /*0008*/ 	.byte	0x04, 0x17
        /*000a*/ 	.short	(.L_144 - .L_143)
.L_143:
        /*000c*/ 	.word	0x00000000
        /*0010*/ 	.short	0x0001
        /*0012*/ 	.short	0x0008
        /*0014*/ 	.byte	0x00, 0xf0, 0x41, 0x00


	//----- nvinfo : EIATTR_KPARAM_INFO
	.align		4
.L_144:
        /*0018*/ 	.byte	0x04, 0x17
        /*001a*/ 	.short	(.L_146 - .L_145)
.L_145:
        /*001c*/ 	.word	0x00000000
        /*0020*/ 	.short	0x0000
        /*0022*/ 	.short	0x0000
        /*0024*/ 	.byte	0x00, 0xf0, 0x21, 0x00


	//----- nvinfo : EIATTR_SPARSE_MMA_MASK
	.align		4
.L_146:
        /*0028*/ 	.byte	0x03, 0x50
        /*002a*/ 	.short	0x0000


	//----- nvinfo : EIATTR_MAXREG_COUNT
	.align		4
        /*002c*/ 	.byte	0x03, 0x1b
        /*002e*/ 	.short	0x00ff


	//----- nvinfo : EIATTR_MERCURY_ISA_VERSION
	.align		4
        /*0030*/ 	.byte	0x03, 0x5f
        /*0032*/ 	.short	0x0101


	//----- nvinfo : EIATTR_VRC_CTA_INIT_COUNT
	.align		4
        /*0034*/ 	.byte	0x02, 0x4a
	.zero		1
	.zero		1


	//----- nvinfo : EIATTR_EXIT_INSTR_OFFSETS
	.align		4
        /*0038*/ 	.byte	0x04, 0x1c
        /*003a*/ 	.short	(.L_148 - .L_147)


	//   ....[0]....
.L_147:
        /*003c*/ 	.word	0x00000130


	//   ....[1]....
        /*0040*/ 	.word	0x00000230


	//   ....[2]....
        /*0044*/ 	.word	0x00000260


	//----- nvinfo : EIATTR_MAX_THREADS
	.align		4
.L_148:
        /*0048*/ 	.byte	0x04, 0x05
        /*004a*/ 	.short	(.L_150 - .L_149)
.L_149:
        /*004c*/ 	.word	0x00000100
        /*0050*/ 	.word	0x00000001
        /*0054*/ 	.word	0x00000001


	//----- nvinfo : EIATTR_CBANK_PARAM_SIZE
	.align		4
.L_150:
        /*0058*/ 	.byte	0x03, 0x19
        /*005a*/ 	.short	0x0018


	//----- nvinfo : EIATTR_PARAM_CBANK
	.align		4
        /*005c*/ 	.byte	0x04, 0x0a
        /*005e*/ 	.short	(.L_152 - .L_151)
	.align		4
.L_151:
        /*0060*/ 	.word	index@(.nv.constant0._ZN3cub18CUB_300001_SM_10006detail8for_each13static_kernelINS2_12policy_hub_t12policy_500_tEmN6thrust24THRUST_300001_SM_1000_NS8cuda_cub20__uninitialized_fill7functorINS7_10device_ptrIiEEiEEEEvT0_T1_)
        /*0064*/ 	.short	0x0380
        /*0066*/ 	.short	0x0018


	//----- nvinfo : EIATTR_SW_WAR
	.align		4
.L_152:
        /*0068*/ 	.byte	0x04, 0x36
        /*006a*/ 	.short	(.L_154 - .L_153)
.L_153:
        /*006c*/ 	.word	0x00000008
.L_154:


//--------------------- .nv.info._ZN3cub18CUB_300001_SM_10006detail11EmptyKernelIvEEvv --------------------------
	.section	.nv.info._ZN3cub18CUB_300001_SM_10006detail11EmptyKernelIvEEvv,"",@"SHT_CUDA_INFO"
	.sectionflags	@""
	.align	4


	//----- nvinfo : EIATTR_CUDA_API_VERSION
	.align		4
        /*0000*/ 	.byte	0x04, 0x37
        /*0002*/ 	.short	(.L_156 - .L_155)
.L_155:
        /*0004*/ 	.word	0x00000082


	//----- nvinfo : EIATTR_SPARSE_MMA_MASK
	.align		4
.L_156:
        /*0008*/ 	.byte	0x03, 0x50
        /*000a*/ 	.short	0x0000


	//----- nvinfo : EIATTR_MAXREG_COUNT
	.align		4
        /*000c*/ 	.byte	0x03, 0x1b
        /*000e*/ 	.short	0x00ff


	//----- nvinfo : EIATTR_MERCURY_ISA_VERSION
	.align		4
        /*0010*/ 	.byte	0x03, 0x5f
        /*0012*/ 	.short	0x0101


	//----- nvinfo : EIATTR_VRC_CTA_INIT_COUNT
	.align		4
        /*0014*/ 	.byte	0x02, 0x4a
	.zero		1
	.zero		1


	//----- nvinfo : EIATTR_EXIT_INSTR_OFFSETS
	.align		4
        /*0018*/ 	.byte	0x04, 0x1c
        /*001a*/ 	.short	(.L_158 - .L_157)


	//   ....[0]....
.L_157:
        /*001c*/ 	.word	0x00000010


	//----- nvinfo : EIATTR_SW_WAR
	.align		4
.L_158:
        /*0020*/ 	.byte	0x04, 0x36
        /*0022*/ 	.short	(.L_160 - .L_159)
.L_159:
        /*0024*/ 	.word	0x00000008
.L_160:


//--------------------- .nv.callgraph             --------------------------
	.section	.nv.callgraph,"",@"SHT_CUDA_CALLGRAPH"
	.align	4
	.sectionentsize	8
	.align		4
        /*0000*/ 	.word	0x00000000
	.align		4
        /*0004*/ 	.word	0xffffffff
	.align		4
        /*0008*/ 	.word	0x00000000
	.align		4
        /*000c*/ 	.word	0xfffffffe
	.align		4
        /*0010*/ 	.word	0x00000000
	.align		4
        /*0014*/ 	.word	0xfffffffd
	.align		4
        /*0018*/ 	.word	0x00000000
	.align		4
        /*001c*/ 	.word	0xfffffffc


//--------------------- .nv.constant4             --------------------------
	.section	.nv.constant4,"a",@progbits
	.align	8
	.align		8
.nv.constant4:
        /*0000*/ 	.dword	_ZN34_INTERNAL_60abd666_4_k_cu_74f577184cuda3std3__45__cpo5beginE
	.align		8
        /*0008*/ 	.dword	_ZN34_INTERNAL_60abd666_4_k_cu_74f577184cuda3std3__45__cpo3endE
	.align		8
        /*0010*/ 	.dword	_ZN34_INTERNAL_60abd666_4_k_cu_74f577184cuda3std3__45__cpo6cbeginE
	.align		8
        /*0018*/ 	.dword	_ZN34_INTERNAL_60abd666_4_k_cu_74f577184cuda3std3__45__cpo4cendE
	.align		8
        /*0020*/ 	.dword	_ZN34_INTERNAL_60abd666_4_k_cu_74f577184cuda3std3__45__cpo6rbeginE
	.align		8
        /*0028*/ 	.dword	_ZN34_INTERNAL_60abd666_4_k_cu_74f577184cuda3std3__45__cpo4rendE
	.align		8
        /*0030*/ 	.dword	_ZN34_INTERNAL_60abd666_4_k_cu_74f577184cuda3std3__45__cpo7crbeginE
	.align		8
        /*0038*/ 	.dword	_ZN34_INTERNAL_60abd666_4_k_cu_74f577184cuda3std3__45__cpo5crendE
	.align		8
        /*0040*/ 	.dword	_ZN34_INTERNAL_60abd666_4_k_cu_74f577184cuda3std3__436_GLOBAL__N__60abd666_4_k_cu_74f577186ignoreE
	.align		8
        /*0048*/ 	.dword	_ZN34_INTERNAL_60abd666_4_k_cu_74f577184cuda3std3__419piecewise_constructE
	.align		8
        /*0050*/ 	.dword	_ZN34_INTERNAL_60abd666_4_k_cu_74f577184cuda3std3__48in_placeE
	.align		8
        /*0058*/ 	.dword	_ZN34_INTERNAL_60abd666_4_k_cu_74f577184cuda3std3__420unreachable_sentinelE
	.align		8
        /*0060*/ 	.dword	_ZN34_INTERNAL_60abd666_4_k_cu_74f577184cuda3std3__47nulloptE
	.align		8
        /*0068*/ 	.dword	_ZN34_INTERNAL_60abd666_4_k_cu_74f577184cuda3std3__48unexpectE
	.align		8
        /*0070*/ 	.dword	_ZN34_INTERNAL_60abd666_4_k_cu_74f577184cuda3std6ranges3__45__cpo4swapE
	.align		8
        /*0078*/ 	.dword	_ZN34_INTERNAL_60abd666_4_k_cu_74f577184cuda3std6ranges3__45__cpo9iter_moveE
	.align		8
        /*0080*/ 	.dword	_ZN34_INTERNAL_60abd666_4_k_cu_74f577184cuda3std6ranges3__45__cpo5beginE
	.align		8
        /*0088*/ 	.dword	_ZN34_INTERNAL_60abd666_4_k_cu_74f577184cuda3std6ranges3__45__cpo3endE
	.align		8
        /*0090*/ 	.dword	_ZN34_INTERNAL_60abd666_4_k_cu_74f577184cuda3std6ranges3__45__cpo6cbeginE
	.align		8
        /*0098*/ 	.dword	_ZN34_INTERNAL_60abd666_4_k_cu_74f577184cuda3std6ranges3__45__cpo4cendE
	.align		8
        /*00a0*/ 	.dword	_ZN34_INTERNAL_60abd666_4_k_cu_74f577184cuda3std6ranges3__45__cpo7advanceE
	.align		8
        /*00a8*/ 	.dword	_ZN34_INTERNAL_60abd666_4_k_cu_74f577184cuda3std6ranges3__45__cpo9iter_swapE
	.align		8
        /*00b0*/ 	.dword	_ZN34_INTERNAL_60abd666_4_k_cu_74f577184cuda3std6ranges3__45__cpo4nextE
	.align		8
        /*00b8*/ 	.dword	_ZN34_INTERNAL_60abd666_4_k_cu_74f577184cuda3std6ranges3__45__cpo4prevE
	.align		8
        /*00c0*/ 	.dword	_ZN34_INTERNAL_60abd666_4_k_cu_74f577184cuda3std6ranges3__45__cpo4dataE
	.align		8
        /*00c8*/ 	.dword	_ZN34_INTERNAL_60abd666_4_k_cu_74f577184cuda3std6ranges3__45__cpo5cdataE
	.align		8
        /*00d0*/ 	.dword	_ZN34_INTERNAL_60abd666_4_k_cu_74f577184cuda3std6ranges3__45__cpo4sizeE
	.align		8
        /*00d8*/ 	.dword	_ZN34_INTERNAL_60abd666_4_k_cu_74f577184cuda3std6ranges3__45__cpo5ssizeE
	.align		8
        /*00e0*/ 	.dword	_ZN34_INTERNAL_60abd666_4_k_cu_74f577184cuda3std6ranges3__45__cpo8distanceE
	.align		8
        /*00e8*/ 	.dword	_ZN34_INTERNAL_60abd666_4_k_cu_74f577186thrust24THRUST_300001_SM_1000_NS8cuda_cub3parE
	.align		8
        /*00f0*/ 	.dword	_ZN34_INTERNAL_60abd666_4_k_cu_74f577186thrust24THRUST_300001_SM_1000_NS8cuda_cub10par_nosyncE
	.align		8
        /*00f8*/ 	.dword	_ZN34_INTERNAL_60abd666_4_k_cu_74f577186thrust24THRUST_300001_SM_1000_NS6system6detail10sequential3seqE
	.align		8
        /*0100*/ 	.dword	_ZN34_INTERNAL_60abd666_4_k_cu_74f577186thrust24THRUST_300001_SM_1000_NS12placeholders2_1E
	.align		8
        /*0108*/ 	.dword	_ZN34_INTERNAL_60abd666_4_k_cu_74f577186thrust24THRUST_300001_SM_1000_NS12placeholders2_2E
	.align		8
        /*0110*/ 	.dword	_ZN34_INTERNAL_60abd666_4_k_cu_74f577186thrust24THRUST_300001_SM_1000_NS12placeholders2_3E
	.align		8
        /*0118*/ 	.dword	_ZN34_INTERNAL_60abd666_4_k_cu_74f577186thrust24THRUST_300001_SM_1000_NS12placeholders2_4E
	.align		8
        /*0120*/ 	.dword	_ZN34_INTERNAL_60abd666_4_k_cu_74f577186thrust24THRUST_300001_SM_1000_NS12placeholders2_5E
	.align		8
        /*0128*/ 	.dword	_ZN34_INTERNAL_60abd666_4_k_cu_74f577186thrust24THRUST_300001_SM_1000_NS12placeholders2_6E
	.align		8
        /*0130*/ 	.dword	_ZN34_INTERNAL_60abd666_4_k_cu_74f577186thrust24THRUST_300001_SM_1000_NS12placeholders2_7E
	.align		8
        /*0138*/ 	.dword	_ZN34_INTERNAL_60abd666_4_k_cu_74f577186thrust24THRUST_300001_SM_1000_NS12placeholders2_8E
	.align		8
        /*0140*/ 	.dword	_ZN34_INTERNAL_60abd666_4_k_cu_74f577186thrust24THRUST_300001_SM_1000_NS12placeholders2_9E
	.align		8
        /*0148*/ 	.dword	_ZN34_INTERNAL_60abd666_4_k_cu_74f577186thrust24THRUST_300001_SM_1000_NS12placeholders3_10E
	.align		8
        /*0150*/ 	.dword	_ZN34_INTERNAL_60abd666_4_k_cu_74f577186thrust24THRUST_300001_SM_1000_NS3seqE


//--------------------- .text._ZN3cub18CUB_300001_SM_10006detail6select23DeviceSelectSweepKernelINS2_10policy_hubI7ElementiiLb0ELNS0_10SelectImplE0EE10Policy1000EN6thrust24THRUST_300001_SM_1000_NS6detail15normal_iteratorINSA_10device_ptrIS5_EEEENSC_INSD_IKiEEEESF_PlNS0_13ScanTileStateIiLb1EEE13CopyPredicateNS0_8NullTypeEiNS2_19streaming_context_tIlLb1EEELS6_0EEEvT0_T1_T2_T3_T4_T5_T6_T7_iT8_NS1_7vsmem_tE --------------------------
	.section	.text._ZN3cub18CUB_300001_SM_10006detail6select23DeviceSelectSweepKernelINS2_10policy_hubI7ElementiiLb0ELNS0_10SelectImplE0EE10Policy1000EN6thrust24THRUST_300001_SM_1000_NS6detail15normal_iteratorINSA_10device_ptrIS5_EEEENSC_INSD_IKiEEEESF_PlNS0_13ScanTileStateIiLb1EEE13CopyPredicateNS0_8NullTypeEiNS2_19streaming_context_tIlLb1EEELS6_0EEEvT0_T1_T2_T3_T4_T5_T6_T7_iT8_NS1_7vsmem_tE,"ax",@progbits
	.align	128
        .global         _ZN3cub18CUB_300001_SM_10006detail6select23DeviceSelectSweepKernelINS2_10policy_hubI7ElementiiLb0ELNS0_10SelectImplE0EE10Policy1000EN6thrust24THRUST_300001_SM_1000_NS6detail15normal_iteratorINSA_10device_ptrIS5_EEEENSC_INSD_IKiEEEESF_PlNS0_13ScanTileStateIiLb1EEE13CopyPredicateNS0_8NullTypeEiNS2_19streaming_context_tIlLb1EEELS6_0EEEvT0_T1_T2_T3_T4_T5_T6_T7_iT8_NS1_7vsmem_tE
        .type           _ZN3cub18CUB_300001_SM_10006detail6select23DeviceSelectSweepKernelINS2_10policy_hubI7ElementiiLb0ELNS0_10SelectImplE0EE10Policy1000EN6thrust24THRUST_300001_SM_1000_NS6detail15normal_iteratorINSA_10device_ptrIS5_EEEENSC_INSD_IKiEEEESF_PlNS0_13ScanTileStateIiLb1EEE13CopyPredicateNS0_8NullTypeEiNS2_19streaming_context_tIlLb1EEELS6_0EEEvT0_T1_T2_T3_T4_T5_T6_T7_iT8_NS1_7vsmem_tE,@function
        .size           _ZN3cub18CUB_300001_SM_10006detail6select23DeviceSelectSweepKernelINS2_10policy_hubI7ElementiiLb0ELNS0_10SelectImplE0EE10Policy1000EN6thrust24THRUST_300001_SM_1000_NS6detail15normal_iteratorINSA_10device_ptrIS5_EEEENSC_INSD_IKiEEEESF_PlNS0_13ScanTileStateIiLb1EEE13CopyPredicateNS0_8NullTypeEiNS2_19streaming_context_tIlLb1EEELS6_0EEEvT0_T1_T2_T3_T4_T5_T6_T7_iT8_NS1_7vsmem_tE,(.L_x_123 - _ZN3cub18CUB_300001_SM_10006detail6select23DeviceSelectSweepKernelINS2_10policy_hubI7ElementiiLb0ELNS0_10SelectImplE0EE10Policy1000EN6thrust24THRUST_300001_SM_1000_NS6detail15normal_iteratorINSA_10device_ptrIS5_EEEENSC_INSD_IKiEEEESF_PlNS0_13ScanTileStateIiLb1EEE13CopyPredicateNS0_8NullTypeEiNS2_19streaming_context_tIlLb1EEELS6_0EEEvT0_T1_T2_T3_T4_T5_T6_T7_iT8_NS1_7vsmem_tE)
        .other          _ZN3cub18CUB_300001_SM_10006detail6select23DeviceSelectSweepKernelINS2_10policy_hubI7ElementiiLb0ELNS0_10SelectImplE0EE10Policy1000EN6thrust24THRUST_300001_SM_1000_NS6detail15normal_iteratorINSA_10device_ptrIS5_EEEENSC_INSD_IKiEEEESF_PlNS0_13ScanTileStateIiLb1EEE13CopyPredicateNS0_8NullTypeEiNS2_19streaming_context_tIlLb1EEELS6_0EEEvT0_T1_T2_T3_T4_T5_T6_T7_iT8_NS1_7vsmem_tE,@"STO_CUDA_ENTRY STV_DEFAULT"
_ZN3cub18CUB_300001_SM_10006detail6select23DeviceSelectSweepKernelINS2_10policy_hubI7ElementiiLb0ELNS0_10SelectImplE0EE10Policy1000EN6thrust24THRUST_300001_SM_1000_NS6detail15normal_iteratorINSA_10device_ptrIS5_EEEENSC_INSD_IKiEEEESF_PlNS0_13ScanTileStateIiLb1EEE13CopyPredicateNS0_8NullTypeEiNS2_19streaming_context_tIlLb1EEELS6_0EEEvT0_T1_T2_T3_T4_T5_T6_T7_iT8_NS1_7vsmem_tE:
.text._ZN3cub18CUB_300001_SM_10006detail6select23DeviceSelectSweepKernelINS2_10policy_hubI7ElementiiLb0ELNS0_10SelectImplE0EE10Policy1000EN6thrust24THRUST_300001_SM_1000_NS6detail15normal_iteratorINSA_10device_ptrIS5_EEEENSC_INSD_IKiEEEESF_PlNS0_13ScanTileStateIiLb1EEE13CopyPredicateNS0_8NullTypeEiNS2_19streaming_context_tIlLb1EEELS6_0EEEvT0_T1_T2_T3_T4_T5_T6_T7_iT8_NS1_7vsmem_tE:
[----:B------:R-:W-:Y:S01]  /*0000*/  LDC R1, c[0x0][0x37c] ;  /* 0x0000df00ff017b82 */ /* 0x000fe20000000800 */
[----:B------:R-:W0:Y:S07]  /*0010*/  S2R R3, SR_CTAID.Y ;  /* 0x0000000000037919 */ /* 0x000e2e0000002600 */
[----:B------:R-:W0:Y:S01]  /*0020*/  S2UR UR5, SR_CTAID.X ;  /* 0x00000000000579c3 */ /* 0x000e220000002500 */
[----:B------:R-:W1:Y:S01]  /*0030*/  LDCU UR4, c[0x0][0x3b0] ;  /* 0x00007600ff0477ac */ /* 0x000e620008000800 */
[----:B------:R-:W2:Y:S06]  /*0040*/  LDCU.64 UR8, c[0x0][0x358] ;  /* 0x00006b00ff0877ac */ /* 0x000eac0008000a00 */
[----:B------:R-:W0:Y:S01]  /*0050*/  LDC R0, c[0x0][0x374] ;  /* 0x0000dd00ff007b82 */ /* 0x000e220000000800 */
[----:B-1----:R-:W-:Y:S01]  /*0060*/  UIADD3 UR4, UPT, UPT, UR4, -0x1, URZ ;  /* 0xffffffff04047890 */ /* 0x002fe2000fffe0ff */
[----:B0-----:R-:W-:-:S04]  /*0070*/  IMAD R0, R0, UR5, R3 ;  /* 0x0000000500007c24 */ /* 0x001fc8000f8e0203 */
[C---:B------:R-:W-:Y:S01]  /*0080*/  IMAD.SHL.U32 R2, R0.reuse, 0x80, RZ ;  /* 0x0000008000027824 */ /* 0x040fe200078e00ff */
[----:B------:R-:W-:-:S13]  /*0090*/  ISETP.GE.AND P0, PT, R0, UR4, PT ;  /* 0x0000000400007c0c */ /* 0x000fda000bf06270 */
[----:B--2---:R-:W-:Y:S05]  /*00a0*/  @P0 BRA `(.L_x_0) ;  /* 0x00000014008c0947 */ /* 0x004fea0003800000 */
[----:B------:R-:W-:-:S13]  /*00b0*/  ISETP.NE.AND P0, PT, R0, RZ, PT ;  /* 0x000000ff0000720c */ /* 0x000fda0003f05270 */
[----:B------:R-:W-:Y:S05]  /*00c0*/  @P0 BRA `(.L_x_1) ;  /* 0x0000000400980947 */ /* 0x000fea0003800000 */
[----:B------:R-:W0:Y:S01]  /*00d0*/  S2R R47, SR_TID.X ;  /* 0x00000000002f7919 */ /* 0x000e220000002100 */
[----:B------:R-:W1:Y:S01]  /*00e0*/  LDCU.U8 UR6, c[0x0][0x3b8] ;  /* 0x00007700ff0677ac */ /* 0x000e620008000000 */
[----:B------:R-:W2:Y:S01]  /*00f0*/  LDCU.64 UR4, c[0x0][0x3c8] ;  /* 0x00007900ff0477ac */ /* 0x000ea20008000a00 */
[----:B------:R-:W3:Y:S01]  /*0100*/  LDCU.64 UR10, c[0x0][0x380] ;  /* 0x00007000ff0a77ac */ /* 0x000ee20008000a00 */
[----:B------:R-:W4:Y:S01]  /*0110*/  LDCU.64 UR12, c[0x0][0x388] ;  /* 0x00007100ff0c77ac */ /* 0x000f220008000a00 */
[----:B-1----:R-:W-:-:S04]  /*0120*/  UISETP.NE.AND UP0, UPT, UR6, URZ, UPT ;  /* 0x000000ff0600728c */ /* 0x002fc8000bf05270 */
[----:B--2---:R-:W-:Y:S02]  /*0130*/  USEL UR4, UR4, URZ, !UP0 ;  /* 0x000000ff04047287 */ /* 0x004fe4000c000000 */
[----:B------:R-:W-:Y:S01]  /*0140*/  USEL UR5, UR5, URZ, !UP0 ;  /* 0x000000ff05057287 */ /* 0x000fe2000c000000 */
[----:B0-----:R-:W-:-:S05]  /*0150*/  IMAD.IADD R2, R2, 0x1, R47 ;  /* 0x0000000102027824 */ /* 0x001fca00078e022f */
[----:B------:R-:W-:-:S04]  /*0160*/  IADD3 R2, P0, PT, R2, UR4, RZ ;  /* 0x0000000402027c10 */ /* 0x000fc8000ff1e0ff */
[C---:B----4-:R-:W-:Y:S01]  /*0170*/  LEA R6, P1, R2.reuse, UR12, 0x2 ;  /* 0x0000000c02067c11 */ /* 0x050fe2000f8210ff */
[----:B------:R-:W-:Y:S01]  /*0180*/  IMAD.X R3, RZ, RZ, UR5, P0 ;  /* 0x00000005ff037e24 */ /* 0x000fe200080e06ff */
[----:B---3--:R-:W-:-:S04]  /*0190*/  LEA R4, P0, R2, UR10, 0x7 ;  /* 0x0000000a02047c11 */ /* 0x008fc8000f8038ff */
[C-C-:B------:R-:W-:Y:S02]  /*01a0*/  LEA.HI.X R5, R2.reuse, UR11, R3.reuse, 0x7, P0 ;  /* 0x0000000b02057c11 */ /* 0x140fe400080f3c03 */
[----:B------:R-:W-:-:S03]  /*01b0*/  LEA.HI.X R7, R2, UR13, R3, 0x2, P1 ;  /* 0x0000000d02077c11 */ /* 0x000fc600088f1403 */
[----:B------:R-:W5:Y:S04]  /*01c0*/  LDG.E.64 R34, desc[UR8][R4.64] ;  /* 0x0000000804227981 */ /* 0x000f68000c1e1b00 */
        /* <DEDUP_REMOVED lines=14> */
[----:B------:R0:W5:Y:S01]  /*02b0*/  LDG.E.64 R36, desc[UR8][R4.64+0x78] ;  /* 0x0000780804247981 */ /* 0x000162000c1e1b00 */
[----:B------:R-:W-:Y:S06]  /*02c0*/  BAR.SYNC.DEFER_BLOCKING 0x0 ;  /* 0x0000000000007b1d */ /* 0x000fec0000010000 */
[----:B------:R-:W2:Y:S02]  /*02d0*/  LDG.E R0, desc[UR8][R6.64] ;  /* 0x0000000806007981 */ /* 0x000ea4000c1e1900 */
[----:B------:R-:W1:Y:S01]  /*02e0*/  S2UR UR5, SR_CgaCtaId ;  /* 0x00000000000579c3 */ /* 0x000e620000008800 */
[----:B------:R-:W-:Y:S01]  /*02f0*/  UMOV UR4, 0x400 ;  /* 0x0000040000047882 */ /* 0x000fe20000000000 */
[----:B------:R-:W-:Y:S01]  /*0300*/  SHF.R.U32.HI R40, RZ, 0x5, R47 ;  /* 0x00000005ff287819 */ /* 0x000fe2000001162f */
[----:B------:R-:W3:Y:S05]  /*0310*/  S2R R46, SR_LANEID ;  /* 0x00000000002e7919 */ /* 0x000eea0000000000 */
[----:B------:R-:W-:Y:S01]  /*0320*/  BAR.SYNC.DEFER_BLOCKING 0x0 ;  /* 0x0000000000007b1d */ /* 0x000fe20000010000 */
[----:B------:R-:W-:-:S02]  /*0330*/  ISETP.NE.AND P4, PT, R47, RZ, PT ;  /* 0x000000ff2f00720c */ /* 0x000fc40003f85270 */
[----:B------:R-:W-:Y:S01]  /*0340*/  ISETP.GE.U32.AND P2, PT, R47, 0x20, PT ;  /* 0x000000202f00780c */ /* 0x000fe20003f46070 */
[----:B-1----:R-:W-:Y:S01]  /*0350*/  ULEA UR4, UR5, UR4, 0x18 ;  /* 0x0000000405047291 */ /* 0x002fe2000f8ec0ff */
[C---:B---3--:R-:W-:Y:S02]  /*0360*/  ISETP.NE.AND P1, PT, R46.reuse, 0x1f, PT ;  /* 0x0000001f2e00780c */ /* 0x048fe40003f25270 */
[----:B------:R-:W-:-:S11]  /*0370*/  ISETP.NE.AND P3, PT, R46, RZ, PT ;  /* 0x000000ff2e00720c */ /* 0x000fd60003f65270 */
[----:B------:R-:W-:Y:S02]  /*0380*/  @!P1 LEA R45, R40, UR4, 0x2 ;  /* 0x00000004282d9c11 */ /* 0x000fe4000f8e10ff */
[C---:B--2---:R-:W-:Y:S02]  /*0390*/  ISETP.NE.AND P0, PT, R0.reuse, RZ, PT ;  /* 0x000000ff0000720c */ /* 0x044fe40003f05270 */
[----:B------:R-:W-:Y:S02]  /*03a0*/  ISETP.NE.AND P5, PT, R0, RZ, PT ;  /* 0x000000ff0000720c */ /* 0x000fe40003fa5270 */
[----:B------:R-:W-:-:S08]  /*03b0*/  SEL R41, RZ, 0x1, P0 ;  /* 0x00000001ff297807 */ /* 0x000fd00000000000 */
[----:B------:R-:W1:Y:S02]  /*03c0*/  SHFL.UP P0, R38, R41, 0x1, RZ ;  /* 0x0420000029267989 */ /* 0x000e6400000000ff */
[----:B-1----:R-:W-:-:S05]  /*03d0*/  @P0 IMAD.IADD R38, R41, 0x1, R38 ;  /* 0x0000000129260824 */ /* 0x002fca00078e0226 */
[----:B------:R-:W1:Y:S02]  /*03e0*/  SHFL.UP P0, R39, R38, 0x2, RZ ;  /* 0x0440000026277989 */ /* 0x000e6400000000ff */
[----:B-1----:R-:W-:-:S05]  /*03f0*/  @P0 IMAD.IADD R39, R38, 0x1, R39 ;  /* 0x0000000126270824 */ /* 0x002fca00078e0227 */
[----:B------:R-:W1:Y:S02]  /*0400*/  SHFL.UP P0, R42, R39, 0x4, RZ ;  /* 0x04800000272a7989 */ /* 0x000e6400000000ff */
[----:B-1----:R-:W-:Y:S02]  /*0410*/  @P0 IMAD.IADD R42, R39, 0x1, R42 ;  /* 0x00000001272a0824 */ /* 0x002fe400078e022a */
[----:B------:R-:W1:Y:S03]  /*0420*/  @!P4 LDC.64 R38, c[0x0][0x3a0] ;  /* 0x0000e800ff26cb82 */ /* 0x000e660000000a00 */
[----:B------:R-:W2:Y:S02]  /*0430*/  SHFL.UP P0, R43, R42, 0x8, RZ ;  /* 0x050000002a2b7989 */ /* 0x000ea400000000ff */
[----:B--2---:R-:W-:Y:S02]  /*0440*/  @P0 IMAD.IADD R43, R42, 0x1, R43 ;  /* 0x000000012a2b0824 */ /* 0x004fe400078e022b */
[----:B------:R-:W-:-:S03]  /*0450*/  @!P4 IMAD.MOV.U32 R42, RZ, RZ, 0x65 ;  /* 0x00000065ff2ac424 */ /* 0x000fc600078e00ff */
[----:B------:R-:W2:Y:S02]  /*0460*/  SHFL.UP P0, R44, R43, 0x10, RZ ;  /* 0x060000002b2c7989 */ /* 0x000ea400000000ff */
[----:B--2---:R-:W-:Y:S01]  /*0470*/  @P0 IMAD.IADD R44, R43, 0x1, R44 ;  /* 0x000000012b2c0824 */ /* 0x004fe200078e022c */
[----:B------:R-:W-:-:S04]  /*0480*/  ISETP.NE.AND P0, PT, R40, 0x2, PT ;  /* 0x000000022800780c */ /* 0x000fc80003f05270 */
[----:B------:R-:W-:Y:S01]  /*0490*/  @!P1 STS [R45], R44 ;  /* 0x0000002c2d009388 */ /* 0x000fe20000000800 */
[----:B------:R-:W-:Y:S01]  /*04a0*/  BAR.SYNC.DEFER_BLOCKING 0x0 ;  /* 0x0000000000007b1d */ /* 0x000fe20000010000 */
[----:B------:R-:W-:-:S05]  /*04b0*/  ISETP.NE.AND P1, PT, R40, 0x3, PT ;  /* 0x000000032800780c */ /* 0x000fca0003f25270 */
[----:B0-----:R-:W0:Y:S02]  /*04c0*/  LDS.128 R4, [UR4] ;  /* 0x00000004ff047984 */ /* 0x001e240008000c00 */
[----:B0-----:R-:W-:-:S04]  /*04d0*/  IMAD.IADD R5, R4, 0x1, R5 ;  /* 0x0000000104057824 */ /* 0x001fc800078e0205 */
[----:B------:R-:W-:-:S04]  /*04e0*/  IMAD.IADD R6, R6, 0x1, R5 ;  /* 0x0000000106067824 */ /* 0x000fc800078e0205 */
[----:B------:R-:W-:-:S05]  /*04f0*/  IMAD.IADD R43, R7, 0x1, R6 ;  /* 0x00000001072b7824 */ /* 0x000fca00078e0206 */
[----:B-1----:R0:W-:Y:S01]  /*0500*/  @!P4 ST.E.64.STRONG.GPU desc[UR8][R38.64+0x100], R42 ;  /* 0x0001002a2600c985 */ /* 0x0021e2000c10fb08 */
[----:B------:R-:W-:Y:S05]  /*0510*/  @P5 EXIT ;  /* 0x000000000000594d */ /* 0x000fea0003800000 */
[----:B------:R-:W-:Y:S01]  /*0520*/  UISETP.NE.AND UP0, UPT, UR6, URZ, UPT ;  /* 0x000000ff0600728c */ /* 0x000fe2000bf05270 */
[----:B------:R-:W-:Y:S01]  /*0530*/  SEL R0, R5, R4, !P0 ;  /* 0x0000000405007207 */ /* 0x000fe20004000000 */
[----:B------:R-:W-:Y:S01]  /*0540*/  IMAD.IADD R41, R44, 0x1, -R41 ;  /* 0x000000012c297824 */ /* 0x000fe200078e0a29 */
[----:B------:R-:W-:-:S06]  /*0550*/  CS2R R4, SRZ ;  /* 0x0000000000047805 */ /* 0x000fcc000001ff00 */
[----:B------:R-:W-:Y:S05]  /*0560*/  BRA.U UP0, `(.L_x_2) ;  /* 0x0000000100087547 */ /* 0x000fea000b800000 */
[----:B------:R-:W1:Y:S02]  /*0570*/  LDC.64 R4, c[0x0][0x3d0] ;  /* 0x0000f400ff047b82 */ /* 0x000e640000000a00 */
[----:B-1----:R-:W5:Y:S02]  /*0580*/  LDG.E.64 R4, desc[UR8][R4.64] ;  /* 0x0000000804047981 */ /* 0x002f64000c1e1b00 */
.L_x_2:
[----:B------:R-:W-:Y:S01]  /*0590*/  SEL R0, R6, R0, !P1 ;  /* 0x0000000006007207 */ /* 0x000fe20004800000 */
[----:B------:R-:W1:Y:S01]  /*05a0*/  LDCU.64 UR4, c[0x0][0x390] ;  /* 0x00007200ff0477ac */ /* 0x000e620008000a00 */
[----:B------:R-:W-:Y:S02]  /*05b0*/  SEL R41, R41, RZ, P3 ;  /* 0x000000ff29297207 */ /* 0x000fe40001800000 */
[----:B------:R-:W-:-:S05]  /*05c0*/  SEL R0, R0, RZ, P2 ;  /* 0x000000ff00007207 */ /* 0x000fca0001000000 */
[----:B------:R-:W-:-:S05]  /*05d0*/  IMAD.IADD R41, R0, 0x1, R41 ;  /* 0x0000000100297824 */ /* 0x000fca00078e0229 */
[----:B-----5:R-:W-:-:S04]  /*05e0*/  IADD3 R0, P0, PT, R41, R4, RZ ;  /* 0x0000000429007210 */ /* 0x020fc80007f1e0ff */
[----:B------:R-:W-:Y:S02]  /*05f0*/  LEA.HI.X.SX32 R5, R41, R5, 0x1, P0 ;  /* 0x0000000529057211 */ /* 0x000fe400000f0eff */
[----:B-1----:R-:W-:-:S04]  /*0600*/  LEA R4, P0, R0, UR4, 0x7 ;  /* 0x0000000400047c11 */ /* 0x002fc8000f8038ff */
[----:B------:R-:W-:-:S05]  /*0610*/  LEA.HI.X R5, R0, UR5, R5, 0x7, P0 ;  /* 0x0000000500057c11 */ /* 0x000fca00080f3c05 */
[----:B------:R-:W-:Y:S04]  /*0620*/  STG.E.64 desc[UR8][R4.64], R34 ;  /* 0x0000002204007986 */ /* 0x000fe8000c101b08 */
        /* <DEDUP_REMOVED lines=14> */
[----:B------:R-:W-:Y:S01]  /*0710*/  STG.E.64 desc[UR8][R4.64+0x78], R36 ;  /* 0x0000782404007986 */ /* 0x000fe2000c101b08 */
[----:B------:R-:W-:Y:S05]  /*0720*/  EXIT ;  /* 0x000000000000794d */ /* 0x000fea0003800000 */
.L_x_1:
[----:B------:R-:W0:Y:S01]  /*0730*/  S2R R42, SR_TID.X ;  /* 0x00000000002a7919 */ /* 0x000e220000002100 */
[----:B------:R-:W1:Y:S01]  /*0740*/  LDCU.U8 UR6, c[0x0][0x3b8] ;  /* 0x00007700ff0677ac */ /* 0x000e620008000000 */
[----:B------:R-:W-:Y:S01]  /*0750*/  SHF.R.S32.HI R3, RZ, 0x1f, R2 ;  /* 0x0000001fff037819 */ /* 0x000fe20000011402 */
[----:B------:R-:W2:Y:S01]  /*0760*/  LDCU.64 UR4, c[0x0][0x3c8] ;  /* 0x00007900ff0477ac */ /* 0x000ea20008000a00 */
[----:B------:R-:W3:Y:S01]  /*0770*/  LDCU.64 UR10, c[0x0][0x380] ;  /* 0x00007000ff0a77ac */ /* 0x000ee20008000a00 */
[----:B------:R-:W4:Y:S01]  /*0780*/  LDCU.64 UR12, c[0x0][0x388] ;  /* 0x00007100ff0c77ac */ /* 0x000f220008000a00 */
[----:B-1----:R-:W-:-:S04]  /*0790*/  UISETP.NE.AND UP0, UPT, UR6, URZ, UPT ;  /* 0x000000ff0600728c */ /* 0x002fc8000bf05270 */
[----:B--2---:R-:W-:Y:S02]  /*07a0*/  USEL UR4, UR4, URZ, !UP0 ;  /* 0x000000ff04047287 */ /* 0x004fe4000c000000 */
[----:B------:R-:W-:-:S04]  /*07b0*/  USEL UR5, UR5, URZ, !UP0 ;  /* 0x000000ff05057287 */ /* 0x000fc8000c000000 */
[----:B0-----:R-:W-:-:S04]  /*07c0*/  IADD3 R5, P0, P1, R2, UR4, R42 ;  /* 0x0000000402057c10 */ /* 0x001fc8000f91e02a */
[----:B------:R-:W-:Y:S02]  /*07d0*/  IADD3.X R6, PT, PT, R3, UR5, RZ, P0, P1 ;  /* 0x0000000503067c10 */ /* 0x000fe400087e24ff */
[C---:B---3--:R-:W-:Y:S02]  /*07e0*/  LEA R2, P0, R5.reuse, UR10, 0x7 ;  /* 0x0000000a05027c11 */ /* 0x048fe4000f8038ff */
[C---:B----4-:R-:W-:Y:S02]  /*07f0*/  LEA R4, P1, R5.reuse, UR12, 0x2 ;  /* 0x0000000c05047c11 */ /* 0x050fe4000f8210ff */
        /* <DEDUP_REMOVED lines=23> */
[----:B------:R-:W3:Y:S01]  /*0970*/  S2R R44, SR_LANEID ;  /* 0x00000000002c7919 */ /* 0x000ee20000000000 */
[----:B-1----:R-:W-:-:S04]  /*0980*/  ULEA UR4, UR5, UR4, 0x18 ;  /* 0x0000000405047291 */ /* 0x002fc8000f8ec0ff */
[----:B------:R-:W-:Y:S01]  /*0990*/  BAR.SYNC.DEFER_BLOCKING 0x0 ;  /* 0x0000000000007b1d */ /* 0x000fe20000010000 */
[C---:B---3--:R-:W-:Y:S02]  /*09a0*/  ISETP.NE.AND P1, PT, R44.reuse, 0x1f, PT ;  /* 0x0000001f2c00780c */ /* 0x048fe40003f25270 */
[----:B------:R-:W-:-:S11]  /*09b0*/  ISETP.NE.AND P2, PT, R44, RZ, PT ;  /* 0x000000ff2c00720c */ /* 0x000fd60003f45270 */
[----:B------:R-:W-:Y:S02]  /*09c0*/  @!P1 LEA R46, R45, UR4, 0x2 ;  /* 0x000000042d2e9c11 */ /* 0x000fe4000f8e10ff */
[----:B--2---:R-:W-:-:S04]  /*09d0*/  ISETP.NE.AND P0, PT, R43, RZ, PT ;  /* 0x000000ff2b00720c */ /* 0x004fc80003f05270 */
[----:B------:R-:W-:-:S08]  /*09e0*/  SEL R40, RZ, 0x1, P0 ;  /* 0x00000001ff287807 */ /* 0x000fd00000000000 */
[----:B------:R-:W1:Y:S02]  /*09f0*/  SHFL.UP P0, R7, R40, 0x1, RZ ;  /* 0x0420000028077989 */ /* 0x000e6400000000ff */
[----:B-1----:R-:W-:-:S05]  /*0a00*/  @P0 IMAD.IADD R7, R40, 0x1, R7 ;  /* 0x0000000128070824 */ /* 0x002fca00078e0207 */
[----:B------:R-:W1:Y:S02]  /*0a10*/  SHFL.UP P0, R6, R7, 0x2, RZ ;  /* 0x0440000007067989 */ /* 0x000e6400000000ff */
[----:B-1----:R-:W-:-:S05]  /*0a20*/  @P0 IMAD.IADD R6, R7, 0x1, R6 ;  /* 0x0000000107060824 */ /* 0x002fca00078e0206 */
[----:B------:R-:W1:Y:S02]  /*0a30*/  SHFL.UP P0, R41, R6, 0x4, RZ ;  /* 0x0480000006297989 */ /* 0x000e6400000000ff */
[----:B-1----:R-:W-:-:S05]  /*0a40*/  @P0 IMAD.IADD R41, R6, 0x1, R41 ;  /* 0x0000000106290824 */ /* 0x002fca00078e0229 */
[----:B0-----:R-:W0:Y:S02]  /*0a50*/  SHFL.UP P0, R2, R41, 0x8, RZ ;  /* 0x0500000029027989 */ /* 0x001e2400000000ff */
[----:B0-----:R-:W-:-:S05]  /*0a60*/  @P0 IMAD.IADD R2, R41, 0x1, R2 ;  /* 0x0000000129020824 */ /* 0x001fca00078e0202 */
[----:B------:R-:W0:Y:S02]  /*0a70*/  SHFL.UP P0, R3, R2, 0x10, RZ ;  /* 0x0600000002037989 */ /* 0x000e2400000000ff */
[----:B0-----:R-:W-:Y:S01]  /*0a80*/  @P0 IMAD.IADD R3, R2, 0x1, R3 ;  /* 0x0000000102030824 */ /* 0x001fe200078e0203 */
[----:B------:R-:W-:-:S03]  /*0a90*/  ISETP.NE.AND P0, PT, R45, 0x2, PT ;  /* 0x000000022d00780c */ /* 0x000fc60003f05270 */
[----:B------:R-:W-:Y:S01]  /*0aa0*/  IMAD.IADD R40, R3, 0x1, -R40 ;  /* 0x0000000103287824 */ /* 0x000fe200078e0a28 */
[----:B------:R-:W-:Y:S01]  /*0ab0*/  @!P1 STS [R46], R3 ;  /* 0x000000032e009388 */ /* 0x000fe20000000800 */
[----:B------:R-:W-:Y:S01]  /*0ac0*/  BAR.SYNC.DEFER_BLOCKING 0x0 ;  /* 0x0000000000007b1d */ /* 0x000fe20000010000 */
[----:B------:R-:W-:-:S05]  /*0ad0*/  ISETP.NE.AND P1, PT, R45, 0x3, PT ;  /* 0x000000032d00780c */ /* 0x000fca0003f25270 */
[----:B------:R-:W0:Y:S02]  /*0ae0*/  LDS.128 R4, [UR4] ;  /* 0x00000004ff047984 */ /* 0x000e240008000c00 */
[----:B0-----:R-:W-:-:S04]  /*0af0*/  IMAD.IADD R5, R4, 0x1, R5 ;  /* 0x0000000104057824 */ /* 0x001fc800078e0205 */
[----:B------:R-:W-:Y:S01]  /*0b00*/  IMAD.IADD R6, R6, 0x1, R5 ;  /* 0x0000000106067824 */ /* 0x000fe200078e0205 */
[----:B------:R-:W-:Y:S02]  /*0b10*/  SEL R4, R5, R4, !P0 ;  /* 0x0000000405047207 */ /* 0x000fe40004000000 */
[----:B------:R-:W-:Y:S01]  /*0b20*/  ISETP.GT.U32.AND P0, PT, R42, 0x1f, PT ;  /* 0x0000001f2a00780c */ /* 0x000fe20003f04070 */
[----:B------:R-:W-:Y:S01]  /*0b30*/  IMAD.IADD R41, R7, 0x1, R6 ;  /* 0x0000000107297824 */ /* 0x000fe200078e0206 */
[----:B------:R-:W-:Y:S02]  /*0b40*/  SEL R5, R40, RZ, P2 ;  /* 0x000000ff28057207 */ /* 0x000fe40001000000 */
[----:B------:R-:W-:Y:S02]  /*0b50*/  SEL R4, R6, R4, !P1 ;  /* 0x0000000406047207 */ /* 0x000fe40004800000 */
[----:B------:R-:W-:-:S03]  /*0b60*/  ISETP.GE.U32.AND P1, PT, R42, 0x20, PT ;  /* 0x000000202a00780c */ /* 0x000fc60003f26070 */
[----:B------:R-:W-:-:S05]  /*0b70*/  IMAD.IADD R5, R4, 0x1, R5 ;  /* 0x0000000104057824 */ /* 0x000fca00078e0205 */
[----:B------:R-:W-:Y:S01]  /*0b80*/  SEL R45, R40, R5, !P1 ;  /* 0x00000005282d7207 */ /* 0x000fe20004800000 */
[----:B------:R-:W-:Y:S06]  /*0b90*/  @P0 BRA `(.L_x_3) ;  /* 0x0000000800340947 */ /* 0x000fec0003800000 */
[----:B------:R-:W0:Y:S01]  /*0ba0*/  LDC.64 R2, c[0x0][0x3a0] ;  /* 0x0000e800ff027b82 */ /* 0x000e220000000a00 */
[----:B------:R-:W-:Y:S02]  /*0bb0*/  ISETP.NE.AND P0, PT, R42, RZ, PT ;  /* 0x000000ff2a00720c */ /* 0x000fe40003f05270 */
[----:B------:R-:W-:-:S05]  /*0bc0*/  LOP3.LUT R5, RZ, R42, RZ, 0x33, !PT ;  /* 0x0000002aff057212 */ /* 0x000fca00078e33ff */
[----:B------:R-:W1:Y:S01]  /*0bd0*/  LDC R4, c[0x0][0x370] ;  /* 0x0000dc00ff047b82 */ /* 0x000e620000000800 */
[----:B------:R-:W-:-:S05]  /*0be0*/  IMAD.IADD R48, R0, 0x1, R5 ;  /* 0x0000000100307824 */ /* 0x000fca00078e0205 */
[----:B------:R-:W-:Y:S01]  /*0bf0*/  @!P0 IMAD.MOV.U32 R40, RZ, RZ, 0x64 ;  /* 0x00000064ff288424 */ /* 0x000fe200078e00ff */
[----:B------:R2:W-:Y:S01]  /*0c00*/  @!P0 STS [UR4+0x2c], R41 ;  /* 0x00002c29ff008988 */ /* 0x0005e20008000804 */
[----:B0-----:R-:W-:-:S05]  /*0c10*/  IMAD.WIDE R6, R0, 0x8, R2 ;  /* 0x0000000800067825 */ /* 0x001fca00078e0202 */
[----:B------:R2:W-:Y:S01]  /*0c20*/  @!P0 ST.E.64.STRONG.GPU desc[UR8][R6.64+0x100], R40 ;  /* 0x0001002806008985 */ /* 0x0005e2000c10fb08 */
[----:B-1----:R-:W-:-:S13]  /*0c30*/  ISETP.GT.U32.AND P1, PT, R4, 0x1f3, PT ;  /* 0x000001f30400780c */ /* 0x002fda0003f24070 */
[----:B--2---:R-:W-:Y:S05]  /*0c40*/  @P1 BRA `(.L_x_4) ;  /* 0x0000000000081947 */ /* 0x004fea0003800000 */
[----:B------:R0:W-:Y:S06]  /*0c50*/  MEMBAR.SC.CTA ;  /* 0x0000000000007992 */ /* 0x0001ec0000000000 */
[----:B0-----:R-:W-:Y:S05]  /*0c60*/  BRA `(.L_x_5) ;  /* 0x0000000000087947 */ /* 0x001fea0003800000 */
.L_x_4:
[----:B------:R-:W-:Y:S05]  /*0c70*/  NANOSLEEP 0x1c2 ;  /* 0x000001c20000795d */ /* 0x000fea0003800000 */
[----:B------:R-:W-:Y:S01]  /*0c80*/  NOP ;  /* 0x0000000000007918 */ /* 0x000fe20000000000 */
.L_x_5:
[----:B------:R-:W-:-:S05]  /*0c90*/  IMAD.WIDE R2, R48, 0x8, R2 ;  /* 0x0000000830027825 */ /* 0x000fca00078e0202 */
[----:B------:R-:W2:Y:S01]  /*0ca0*/  LD.E.64.STRONG.GPU R46, desc[UR8][R2.64+0x100] ;  /* 0x00010008022e7980 */ /* 0x000ea2000c10fb00 */
[----:B------:R-:W-:Y:S01]  /*0cb0*/  UMOV UR5, 0xffffffff ;  /* 0xffffffff00057882 */ /* 0x000fe20000000000 */
[----:B--2---:R-:W-:Y:S02]  /*0cc0*/  ISETP.NE.AND P0, PT, R46, 0x63, PT ;  /* 0x000000632e00780c */ /* 0x004fe40003f05270 */
[----:B------:R-:W-:Y:S11]  /*0cd0*/  BRA.DIV UR5, `(.L_x_6) ;  /* 0x0000002205f07947 */ /* 0x000ff6000b800000 */
[----:B------:R-:W-:-:S13]  /*0ce0*/  VOTE.ANY P0, !P0 ;  /* 0x0000000000ff7806 */ /* 0x000fda0004000100 */
.L_x_56:
[----:B------:R-:W-:Y:S05]  /*0cf0*/  @!P0 BRA `(.L_x_7) ;  /* 0x0000000000308947 */ /* 0x000fea0003800000 */
.L_x_11:
[----:B------:R-:W-:Y:S05]  /*0d00*/  YIELD ;  /* 0x0000000000007946 */ /* 0x000fea0003800000 */
[----:B------:R-:W-:Y:S05]  /*0d10*/  @P1 BRA `(.L_x_8) ;  /* 0x0000000000081947 */ /* 0x000fea0003800000 */
[----:B------:R0:W-:Y:S06]  /*0d20*/  MEMBAR.SC.CTA ;  /* 0x0000000000007992 */ /* 0x0001ec0000000000 */
[----:B0-----:R-:W-:Y:S05]  /*0d30*/  BRA `(.L_x_9) ;  /* 0x0000000000087947 */ /* 0x001fea0003800000 */
.L_x_8:
[----:B------:R-:W-:Y:S05]  /*0d40*/  NANOSLEEP 0x15e ;  /* 0x0000015e0000795d */ /* 0x000fea0003800000 */
[----:B------:R-:W-:Y:S01]  /*0d50*/  NOP ;  /* 0x0000000000007918 */ /* 0x000fe20000000000 */
.L_x_9:
[----:B------:R-:W2:Y:S01]  /*0d60*/  LD.E.64.STRONG.GPU R46, desc[UR8][R2.64+0x100] ;  /* 0x00010008022e7980 */ /* 0x000ea2000c10fb00 */
[----:B------:R-:W-:Y:S01]  /*0d70*/  UMOV UR5, 0xffffffff ;  /* 0xffffffff00057882 */ /* 0x000fe20000000000 */
[----:B--2---:R-:W-:Y:S02]  /*0d80*/  ISETP.NE.AND P0, PT, R46, 0x63, PT ;  /* 0x000000632e00780c */ /* 0x004fe40003f05270 */
[----:B------:R-:W-:Y:S11]  /*0d90*/  BRA.DIV UR5, `(.L_x_10) ;  /* 0x0000002205e07947 */ /* 0x000ff6000b800000 */
[----:B------:R-:W-:-:S13]  /*0da0*/  VOTE.ANY P0, !P0 ;  /* 0x0000000000ff7806 */ /* 0x000fda0004000100 */
.L_x_59:
[----:B------:R-:W-:Y:S05]  /*0db0*/  @P0 BRA `(.L_x_11) ;  /* 0xfffffffc00d00947 */ /* 0x000fea000383ffff */
.L_x_7:
[----:B------:R-:W-:Y:S01]  /*0dc0*/  UMOV UR5, 0xffffffff ;  /* 0xffffffff00057882 */ /* 0x000fe20000000000 */
[----:B------:R-:W-:Y:S02]  /*0dd0*/  ISETP.NE.AND P0, PT, R46, 0x65, PT ;  /* 0x000000652e00780c */ /* 0x000fe40003f05270 */
[----:B------:R-:W-:Y:S11]  /*0de0*/  BRA.DIV UR5, `(.L_x_12) ;  /* 0x0000002205ec7947 */ /* 0x000ff6000b800000 */
[----:B------:R-:W0:Y:S01]  /*0df0*/  S2R R40, SR_GEMASK ;  /* 0x0000000000287919 */ /* 0x000e220000003c00 */
[----:B------:R-:W-:Y:S01]  /*0e00*/  VOTE.ANY R0, PT, !P0 ;  /* 0x0000000000007806 */ /* 0x000fe200040e0100 */
[C---:B------:R-:W-:Y:S02]  /*0e10*/  VIADD R49, R44.reuse, 0x2 ;  /* 0x000000022c317836 */ /* 0x040fe40000000000 */
[C---:B------:R-:W-:Y:S02]  /*0e20*/  VIADD R52, R44.reuse, 0x4 ;  /* 0x000000042c347836 */ /* 0x040fe40000000000 */
[C---:B------:R-:W-:Y:S02]  /*0e30*/  VIADD R53, R44.reuse, 0x8 ;  /* 0x000000082c357836 */ /* 0x040fe40000000000 */
[----:B------:R-:W-:Y:S01]  /*0e40*/  VIADD R54, R44, 0x10 ;  /* 0x000000102c367836 */ /* 0x000fe20000000000 */
[----:B0-----:R-:W-:-:S05]  /*0e50*/  LOP3.LUT R0, R0, 0x80000000, R40, 0xec, !PT ;  /* 0x8000000000007812 */ /* 0x001fca00078eec28 */
[----:B------:R-:W-:-:S05]  /*0e60*/  VIADD R3, R0, 0xffffffff ;  /* 0xffffffff00037836 */ /* 0x000fca0000000000 */
[----:B------:R-:W-:-:S04]  /*0e70*/  LOP3.LUT R3, R0, R3, RZ, 0xc, !PT ;  /* 0x0000000300037212 */ /* 0x000fc800078e0cff */
[----:B------:R-:W0:Y:S02]  /*0e80*/  POPC R2, R3 ;  /* 0x0000000300027309 */ /* 0x000e240000000000 */
[----:B0-----:R-:W0:Y:S01]  /*0e90*/  SHFL.DOWN PT, R4, R47, 0x1, R2 ;  /* 0x082000002f047989 */ /* 0x001e2200000e0002 */
[-C--:B------:R-:W-:Y:S02]  /*0ea0*/  ISETP.GE.AND P0, PT, R44, R2.reuse, PT ;  /* 0x000000022c00720c */ /* 0x080fe40003f06270 */
[-C--:B------:R-:W-:Y:S02]  /*0eb0*/  ISETP.GT.AND P2, PT, R54, R2.reuse, PT ;  /* 0x000000023600720c */ /* 0x080fe40003f44270 */
[----:B0-----:R-:W-:Y:S02]  /*0ec0*/  SEL R4, R4, RZ, !P0 ;  /* 0x000000ff04047207 */ /* 0x001fe40004000000 */
[----:B------:R-:W-:-:S03]  /*0ed0*/  ISETP.GT.AND P0, PT, R49, R2, PT ;  /* 0x000000023100720c */ /* 0x000fc60003f04270 */
[----:B------:R-:W-:-:S05]  /*0ee0*/  IMAD.IADD R51, R4, 0x1, R47 ;  /* 0x0000000104337824 */ /* 0x000fca00078e022f */
[----:B------:R-:W0:Y:S02]  /*0ef0*/  SHFL.DOWN PT, R4, R51, 0x2, R2 ;  /* 0x0840000033047989 */ /* 0x000e2400000e0002 */
[----:B0-----:R-:W-:Y:S02]  /*0f00*/  SEL R4, R4, RZ, !P0 ;  /* 0x000000ff04047207 */ /* 0x001fe40004000000 */
[----:B------:R-:W-:-:S03]  /*0f10*/  ISETP.GT.AND P0, PT, R52, R2, PT ;  /* 0x000000023400720c */ /* 0x000fc60003f04270 */
[----:B------:R-:W-:Y:S02]  /*0f20*/  IMAD.IADD R55, R51, 0x1, R4 ;  /* 0x0000000133377824 */ /* 0x000fe400078e0204 */
[----:B------:R-:W0:Y:S03]  /*0f30*/  LDC.64 R50, c[0x0][0x3a0] ;  /* 0x0000e800ff327b82 */ /* 0x000e260000000a00 */
[----:B------:R-:W1:Y:S01]  /*0f40*/  SHFL.DOWN PT, R4, R55, 0x4, R2 ;  /* 0x0880000037047989 */ /* 0x000e6200000e0002 */
[----:B0-----:R-:W-:Y:S02]  /*0f50*/  IADD3 R50, P3, PT, R50, 0x100, RZ ;  /* 0x0000010032327810 */ /* 0x001fe40007f7e0ff */
[----:B-1----:R-:W-:Y:S02]  /*0f60*/  SEL R4, R4, RZ, !P0 ;  /* 0x000000ff04047207 */ /* 0x002fe40004000000 */
[----:B------:R-:W-:Y:S01]  /*0f70*/  ISETP.GT.AND P0, PT, R53, R2, PT ;  /* 0x000000023500720c */ /* 0x000fe20003f04270 */
[----:B------:R-:W-:-:S02]  /*0f80*/  IMAD.X R51, RZ, RZ, R51, P3 ;  /* 0x000000ffff337224 */ /* 0x000fc400018e0633 */
[----:B------:R-:W-:-:S05]  /*0f90*/  IMAD.IADD R47, R55, 0x1, R4 ;  /* 0x00000001372f7824 */ /* 0x000fca00078e0204 */
[----:B------:R-:W0:Y:S02]  /*0fa0*/  SHFL.DOWN PT, R4, R47, 0x8, R2 ;  /* 0x090000002f047989 */ /* 0x000e2400000e0002 */
[----:B0-----:R-:W-:Y:S02]  /*0fb0*/  SEL R4, R4, RZ, !P0 ;  /* 0x000000ff04047207 */ /* 0x001fe40004000000 */
[----:B------:R-:W-:-:S03]  /*0fc0*/  ISETP.NE.AND P0, PT, R46, 0x65, PT ;  /* 0x000000652e00780c */ /* 0x000fc60003f05270 */
[----:B------:R-:W-:-:S05]  /*0fd0*/  IMAD.IADD R57, R47, 0x1, R4 ;  /* 0x000000012f397824 */ /* 0x000fca00078e0204 */
[----:B------:R-:W0:Y:S05]  /*0fe0*/  SHFL.DOWN PT, R4, R57, 0x10, R2 ;  /* 0x0a00000039047989 */ /* 0x000e2a00000e0002 */
[----:B------:R-:W-:Y:S02]  /*0ff0*/  VOTE.ALL P0, P0 ;  /* 0x0000000000ff7806 */ /* 0x000fe40000000000 */
[----:B0-----:R-:W-:-:S05]  /*1000*/  SEL R4, R4, RZ, !P2 ;  /* 0x000000ff04047207 */ /* 0x001fca0005000000 */
[----:B------:R-:W-:-:S07]  /*1010*/  IMAD.IADD R56, R57, 0x1, R4 ;  /* 0x0000000139387824 */ /* 0x000fce00078e0204 */
.L_x_68:
[----:B------:R-:W-:Y:S05]  /*1020*/  @!P0 BRA `(.L_x_13) ;  /* 0x0000000000d08947 */ /* 0x000fea0003800000 */
.L_x_21:
[----:B------:R-:W-:-:S05]  /*1030*/  IMAD.WIDE R2, R48, 0x8, R50 ;  /* 0x0000000830027825 */ /* 0x000fca00078e0232 */
[----:B------:R-:W2:Y:S01]  /*1040*/  LD.E.64.STRONG.GPU R46, desc[UR8][R2.64+-0x100] ;  /* 0xffff0008022e7980 */ /* 0x000ea2000c10fb00 */
[----:B------:R-:W-:Y:S05]  /*1050*/  YIELD ;  /* 0x0000000000007946 */ /* 0x000fea0003800000 */
[----:B------:R-:W-:Y:S01]  /*1060*/  UMOV UR5, 0xffffffff ;  /* 0xffffffff00057882 */ /* 0x000fe20000000000 */
[----:B--2---:R-:W-:Y:S02]  /*1070*/  ISETP.NE.AND P0, PT, R46, 0x63, PT ;  /* 0x000000632e00780c */ /* 0x004fe40003f05270 */
[----:B------:R-:W-:Y:S11]  /*1080*/  BRA.DIV UR5, `(.L_x_14) ;  /* 0x0000002605487947 */ /* 0x000ff6000b800000 */
[----:B------:R-:W-:-:S13]  /*1090*/  VOTE.ANY P0, !P0 ;  /* 0x0000000000ff7806 */ /* 0x000fda0004000100 */
.L_x_71:
[----:B------:R-:W-:Y:S05]  /*10a0*/  @!P0 BRA `(.L_x_15) ;  /* 0x0000000000308947 */ /* 0x000fea0003800000 */
.L_x_19:
[----:B------:R-:W-:Y:S05]  /*10b0*/  YIELD ;  /* 0x0000000000007946 */ /* 0x000fea0003800000 */
[----:B------:R-:W-:Y:S05]  /*10c0*/  @P1 BRA `(.L_x_16) ;  /* 0x0000000000081947 */ /* 0x000fea0003800000 */
[----:B------:R0:W-:Y:S06]  /*10d0*/  MEMBAR.SC.CTA ;  /* 0x0000000000007992 */ /* 0x0001ec0000000000 */
[----:B0-----:R-:W-:Y:S05]  /*10e0*/  BRA `(.L_x_17) ;  /* 0x0000000000087947 */ /* 0x001fea0003800000 */
.L_x_16:
[----:B------:R-:W-:Y:S05]  /*10f0*/  NANOSLEEP 0x15e ;  /* 0x0000015e0000795d */ /* 0x000fea0003800000 */
[----:B------:R-:W-:Y:S01]  /*1100*/  NOP ;  /* 0x0000000000007918 */ /* 0x000fe20000000000 */
.L_x_17:
[----:B------:R-:W2:Y:S01]  /*1110*/  LD.E.64.STRONG.GPU R46, desc[UR8][R2.64+-0x100] ;  /* 0xffff0008022e7980 */ /* 0x000ea2000c10fb00 */
[----:B------:R-:W-:Y:S01]  /*1120*/  UMOV UR5, 0xffffffff ;  /* 0xffffffff00057882 */ /* 0x000fe20000000000 */
[----:B--2---:R-:W-:Y:S02]  /*1130*/  ISETP.NE.AND P0, PT, R46, 0x63, PT ;  /* 0x000000632e00780c */ /* 0x004fe40003f05270 */
[----:B------:R-:W-:Y:S11]  /*1140*/  BRA.DIV UR5, `(.L_x_18) ;  /* 0x0000002605387947 */ /* 0x000ff6000b800000 */
[----:B------:R-:W-:-:S13]  /*1150*/  VOTE.ANY P0, !P0 ;  /* 0x0000000000ff7806 */ /* 0x000fda0004000100 */
.L_x_74:
[----:B------:R-:W-:Y:S05]  /*1160*/  @P0 BRA `(.L_x_19) ;  /* 0xfffffffc00d00947 */ /* 0x000fea000383ffff */
.L_x_15:
[----:B------:R-:W-:Y:S01]  /*1170*/  UMOV UR5, 0xffffffff ;  /* 0xffffffff00057882 */ /* 0x000fe20000000000 */
[----:B------:R-:W-:Y:S02]  /*1180*/  ISETP.NE.AND P0, PT, R46, 0x65, PT ;  /* 0x000000652e00780c */ /* 0x000fe40003f05270 */
[----:B------:R-:W-:Y:S11]  /*1190*/  BRA.DIV UR5, `(.L_x_20) ;  /* 0x0000002605447947 */ /* 0x000ff6000b800000 */
[----:B------:R-:W-:Y:S01]  /*11a0*/  VOTE.ANY R0, PT, !P0 ;  /* 0x0000000000007806 */ /* 0x000fe200040e0100 */
[----:B------:R-:W-:-:S03]  /*11b0*/  VIADD R48, R48, 0xffffffe0 ;  /* 0xffffffe030307836 */ /* 0x000fc60000000000 */
[----:B------:R-:W-:-:S05]  /*11c0*/  LOP3.LUT R0, R0, 0x80000000, R40, 0xec, !PT ;  /* 0x8000000000007812 */ /* 0x000fca00078eec28 */
        /* <DEDUP_REMOVED lines=19> */
[----:B------:R-:W-:-:S03]  /*1300*/  ISETP.NE.AND P0, PT, R46, 0x65, PT ;  /* 0x000000652e00780c */ /* 0x000fc60003f05270 */
[----:B------:R-:W-:-:S05]  /*1310*/  IMAD.IADD R55, R47, 0x1, R4 ;  /* 0x000000012f377824 */ /* 0x000fca00078e0204 */
[----:B------:R-:W0:Y:S05]  /*1320*/  SHFL.DOWN PT, R4, R55, 0x10, R2 ;  /* 0x0a00000037047989 */ /* 0x000e2a00000e0002 */
[----:B------:R-:W-:Y:S02]  /*1330*/  VOTE.ALL P0, P0 ;  /* 0x0000000000ff7806 */ /* 0x000fe40000000000 */
[----:B0-----:R-:W-:-:S04]  /*1340*/  SEL R4, R4, RZ, !P2 ;  /* 0x000000ff04047207 */ /* 0x001fc80005000000 */
[----:B------:R-:W-:-:S07]  /*1350*/  IADD3 R56, PT, PT, R55, R4, R56 ;  /* 0x0000000437387210 */ /* 0x000fce0007ffe038 */
.L_x_83:
[----:B------:R-:W-:Y:S05]  /*1360*/  @P0 BRA `(.L_x_21) ;  /* 0xfffffffc00300947 */ /* 0x000fea000383ffff */
.L_x_13:
[----:B------:R-:W-:Y:S02]  /*1370*/  ISETP.NE.AND P1, PT, R42, RZ, PT ;  /* 0x000000ff2a00720c */ /* 0x000fe40003f25270 */
[----:B------:R-:W-:-:S11]  /*1380*/  ISETP.NE.AND P0, PT, R44, RZ, PT ;  /* 0x000000ff2c00720c */ /* 0x000fd60003f05270 */
[----:B------:R-:W0:Y:S01]  /*1390*/  @!P1 S2R R3, SR_CgaCtaId ;  /* 0x0000000000039919 */ /* 0x000e220000008800 */
[----:B------:R-:W-:Y:S01]  /*13a0*/  @!P1 MOV R0, 0x400 ;  /* 0x0000040000009802 */ /* 0x000fe20000000f00 */
[----:B------:R-:W-:Y:S01]  /*13b0*/  @!P1 IMAD.IADD R41, R41, 0x1, R56 ;  /* 0x0000000129299824 */ /* 0x000fe200078e0238 */
[----:B------:R-:W-:Y:S01]  /*13c0*/  @!P0 MOV R2, 0x400 ;  /* 0x0000040000028802 */ /* 0x000fe20000000f00 */
[----:B------:R-:W1:Y:S01]  /*13d0*/  @!P0 S2R R5, SR_CgaCtaId ;  /* 0x0000000000058919 */ /* 0x000e620000008800 */
[----:B------:R-:W-:-:S05]  /*13e0*/  @!P1 IMAD.MOV.U32 R40, RZ, RZ, 0x65 ;  /* 0x00000065ff289424 */ /* 0x000fca00078e00ff */
[----:B------:R2:W-:Y:S01]  /*13f0*/  @!P1 ST.E.64.STRONG.GPU desc[UR8][R6.64+0x100], R40 ;  /* 0x0001002806009985 */ /* 0x0005e2000c10fb08 */
[----:B0-----:R-:W-:Y:S02]  /*1400*/  @!P1 LEA R0, R3, R0, 0x18 ;  /* 0x0000000003009211 */ /* 0x001fe400078ec0ff */
[----:B-1----:R-:W-:-:S03]  /*1410*/  @!P0 LEA R3, R5, R2, 0x18 ;  /* 0x0000000205038211 */ /* 0x002fc600078ec0ff */
[----:B------:R2:W-:Y:S01]  /*1420*/  @!P1 STS [R0+0x28], R41 ;  /* 0x0000282900009388 */ /* 0x0005e20000000800 */
[----:B------:R-:W-:Y:S02]  /*1430*/  IMAD.MOV.U32 R5, RZ, RZ, R45 ;  /* 0x000000ffff057224 */ /* 0x000fe400078e002d */
[----:B------:R-:W-:Y:S01]  /*1440*/  @!P0 IMAD.MOV.U32 R5, RZ, RZ, R56 ;  /* 0x000000ffff058224 */ /* 0x000fe200078e0038 */
[----:B------:R2:W-:Y:S04]  /*1450*/  @!P1 STS [R0+0x24], R56 ;  /* 0x0000243800009388 */ /* 0x0005e80000000800 */
[----:B------:R2:W-:Y:S02]  /*1460*/  @!P0 STS [R3+0x14], R56 ;  /* 0x0000143803008388 */ /* 0x0005e40000000800 */
.L_x_3:
[----:B------:R-:W-:Y:S05]  /*1470*/  WARPSYNC.ALL ;  /* 0x0000000000007948 */ /* 0x000fea0003800000 */
[----:B------:R-:W0:Y:S08]  /*1480*/  S2UR UR6, SR_CgaCtaId ;  /* 0x00000000000679c3 */ /* 0x000e300000008800 */
[----:B------:R-:W-:Y:S01]  /*1490*/  BAR.SYNC.DEFER_BLOCKING 0x0 ;  /* 0x0000000000007b1d */ /* 0x000fe20000010000 */
[----:B------:R-:W-:-:S05]  /*14a0*/  ISETP.NE.AND P0, PT, R43, RZ, PT ;  /* 0x000000ff2b00720c */ /* 0x000fca0003f05270 */
[----:B------:R-:W-:Y:S02]  /*14b0*/  UMOV UR5, 0x400 ;  /* 0x0000040000057882 */ /* 0x000fe40000000000 */
[----:B0-----:R-:W-:-:S09]  /*14c0*/  ULEA UR5, UR6, UR5, 0x18 ;  /* 0x0000000506057291 */ /* 0x001fd2000f8ec0ff */
[----:B--2---:R-:W0:Y:S01]  /*14d0*/  LDS R0, [UR5+0x14] ;  /* 0x00001405ff007984 */ /* 0x004e220008000800 */
[----:B------:R-:W-:Y:S05]  /*14e0*/  @P0 EXIT ;  /* 0x000000000000094d */ /* 0x000fea0003800000 */
[----:B------:R-:W1:Y:S01]  /*14f0*/  LDCU.U8 UR4, c[0x0][0x3b8] ;  /* 0x00007700ff0477ac */ /* 0x000e620008000000 */
[----:B------:R-:W-:Y:S01]  /*1500*/  CS2R R2, SRZ ;  /* 0x0000000000027805 */ /* 0x000fe2000001ff00 */
[----:B-1----:R-:W-:-:S09]  /*1510*/  UISETP.NE.AND UP0, UPT, UR4, URZ, UPT ;  /* 0x000000ff0400728c */ /* 0x002fd2000bf05270 */
[----:B------:R-:W-:Y:S05]  /*1520*/  BRA.U UP0, `(.L_x_22) ;  /* 0x0000000100087547 */ /* 0x000fea000b800000 */
[----:B------:R-:W1:Y:S02]  /*1530*/  LDC.64 R2, c[0x0][0x3d0] ;  /* 0x0000f400ff027b82 */ /* 0x000e640000000a00 */
[----:B-1----:R-:W5:Y:S02]  /*1540*/  LDG.E.64 R2, desc[UR8][R2.64] ;  /* 0x0000000802027981 */ /* 0x002f64000c1e1b00 */
.L_x_22:
[----:B------:R-:W-:Y:S01]  /*1550*/  ISETP.NE.AND P0, PT, R42, RZ, PT ;  /* 0x000000ff2a00720c */ /* 0x000fe20003f05270 */
[----:B------:R-:W1:Y:S03]  /*1560*/  LDCU.64 UR4, c[0x0][0x390] ;  /* 0x00007200ff0477ac */ /* 0x000e660008000a00 */
[----:B0-----:R-:W-:-:S05]  /*1570*/  SEL R0, R0, RZ, P0 ;  /* 0x000000ff00007207 */ /* 0x001fca0000000000 */
        /* <DEDUP_REMOVED lines=22> */
.L_x_0:
[----:B------:R-:W0:Y:S01]  /*16e0*/  LDCU UR4, c[0x0][0x3ac] ;  /* 0x00007580ff0477ac */ /* 0x000e220008000800 */
[----:B------:R-:W-:Y:S01]  /*16f0*/  ISETP.NE.AND P0, PT, R0, RZ, PT ;  /* 0x000000ff0000720c */ /* 0x000fe20003f05270 */
[----:B------:R-:W-:Y:S01]  /*1700*/  BSSY.RECONVERGENT B0, `(.L_x_23) ;  /* 0x000017d000007945 */ /* 0x000fe20003800200 */
[----:B0-----:R-:W-:-:S11]  /*1710*/  IADD3 R8, PT, PT, -R2, UR4, RZ ;  /* 0x0000000402087c10 */ /* 0x001fd6000fffe1ff */
[----:B------:R-:W-:Y:S05]  /*1720*/  @P0 BRA `(.L_x_24) ;  /* 0x0000000400c80947 */ /* 0x000fea0003800000 */
[----:B------:R-:W0:Y:S01]  /*1730*/  S2R R43, SR_TID.X ;  /* 0x00000000002b7919 */ /* 0x000e220000002100 */
[----:B------:R-:W-:Y:S01]  /*1740*/  BSSY.RECONVERGENT B1, `(.L_x_25) ;  /* 0x0000029000017945 */ /* 0x000fe20003800200 */
[----:B0-----:R-:W-:-:S13]  /*1750*/  ISETP.GE.AND P0, PT, R43, R8, PT ;  /* 0x000000082b00720c */ /* 0x001fda0003f06270 */
[----:B------:R-:W0:Y:S08]  /*1760*/  @!P0 LDC.U8 R0, c[0x0][0x3b8] ;  /* 0x0000ee00ff008b82 */ /* 0x000e300000000000 */
[----:B------:R-:W1:Y:S08]  /*1770*/  @!P0 LDC.64 R4, c[0x0][0x3c8] ;  /* 0x0000f200ff048b82 */ /* 0x000e700000000a00 */
[----:B------:R-:W2:Y:S01]  /*1780*/  @!P0 LDC.64 R6, c[0x0][0x388] ;  /* 0x0000e200ff068b82 */ /* 0x000ea20000000a00 */
[----:B0-----:R-:W-:Y:S01]  /*1790*/  @!P0 ISETP.NE.AND P1, PT, R0, RZ, PT ;  /* 0x000000ff0000820c */ /* 0x001fe20003f25270 */
[----:B------:R-:W-:-:S03]  /*17a0*/  @!P0 IMAD.IADD R0, R2, 0x1, R43 ;  /* 0x0000000102008824 */ /* 0x000fc600078e022b */
[----:B-1----:R-:W-:Y:S02]  /*17b0*/  @!P0 SEL R3, R4, RZ, !P1 ;  /* 0x000000ff04038207 */ /* 0x002fe40004800000 */
[----:B------:R-:W-:Y:S02]  /*17c0*/  @!P0 SEL R5, R5, RZ, !P1 ;  /* 0x000000ff05058207 */ /* 0x000fe40004800000 */
[----:B------:R-:W-:-:S05]  /*17d0*/  @!P0 IADD3 R0, P1, PT, R0, R3, RZ ;  /* 0x0000000300008210 */ /* 0x000fca0007f3e0ff */
[----:B------:R-:W-:Y:S01]  /*17e0*/  @!P0 IMAD.X R5, RZ, RZ, R5, P1 ;  /* 0x000000ffff058224 */ /* 0x000fe200008e0605 */
[----:B--2---:R-:W-:-:S04]  /*17f0*/  @!P0 LEA R6, P1, R0, R6, 0x2 ;  /* 0x0000000600068211 */ /* 0x004fc800078210ff */
[----:B------:R-:W-:Y:S01]  /*1800*/  @!P0 LEA.HI.X R7, R0, R7, R5, 0x2, P1 ;  /* 0x0000000700078211 */ /* 0x000fe200008f1405 */
[----:B------:R-:W-:Y:S08]  /*1810*/  @P0 BRA `(.L_x_26) ;  /* 0x00000000006c0947 */ /* 0x000ff00003800000 */
[----:B------:R-:W0:Y:S01]  /*1820*/  LDCU.U8 UR6, c[0x0][0x3b8] ;  /* 0x00007700ff0677ac */ /* 0x000e220008000000 */
[----:B------:R-:W-:Y:S01]  /*1830*/  IMAD.IADD R2, R2, 0x1, R43 ;  /* 0x0000000102027824 */ /* 0x000fe200078e022b */
[----:B------:R-:W1:Y:S01]  /*1840*/  LDCU.64 UR4, c[0x0][0x3c8] ;  /* 0x00007900ff0477ac */ /* 0x000e620008000a00 */
[----:B------:R-:W2:Y:S01]  /*1850*/  LDCU.64 UR10, c[0x0][0x380] ;  /* 0x00007000ff0a77ac */ /* 0x000ea20008000a00 */
[----:B0-----:R-:W-:-:S04]  /*1860*/  UISETP.NE.AND UP0, UPT, UR6, URZ, UPT ;  /* 0x000000ff0600728c */ /* 0x001fc8000bf05270 */
[----:B-1----:R-:W-:Y:S02]  /*1870*/  USEL UR4, UR4, URZ, !UP0 ;  /* 0x000000ff04047287 */ /* 0x002fe4000c000000 */
[----:B------:R-:W-:-:S04]  /*1880*/  USEL UR5, UR5, URZ, !UP0 ;  /* 0x000000ff05057287 */ /* 0x000fc8000c000000 */
[----:B------:R-:W-:-:S05]  /*1890*/  IADD3 R2, P1, PT, R2, UR4, RZ ;  /* 0x0000000402027c10 */ /* 0x000fca000ff3e0ff */
[----:B------:R-:W-:Y:S01]  /*18a0*/  IMAD.X R3, RZ, RZ, UR5, P1 ;  /* 0x00000005ff037e24 */ /* 0x000fe200088e06ff */
[----:B--2---:R-:W-:-:S04]  /*18b0*/  LEA R4, P1, R2, UR10, 0x7 ;  /* 0x0000000a02047c11 */ /* 0x004fc8000f8238ff */
[----:B------:R-:W-:-:S05]  /*18c0*/  LEA.HI.X R5, R2, UR11, R3, 0x7, P1 ;  /* 0x0000000b02057c11 */ /* 0x000fca00088f3c03 */
[----:B------:R0:W5:Y:S04]  /*18d0*/  LDG.E.64 R2, desc[UR8][R4.64+0x78] ;  /* 0x0000780804027981 */ /* 0x000168000c1e1b00 */
        /* <DEDUP_REMOVED lines=14> */
[----:B------:R0:W5:Y:S02]  /*19c0*/  LDG.E.64 R38, desc[UR8][R4.64] ;  /* 0x0000000804267981 */ /* 0x000164000c1e1b00 */
.L_x_26:
[----:B------:R-:W-:Y:S05]  /*19d0*/  BSYNC.RECONVERGENT B1 ;  /* 0x0000000000017941 */ /* 0x000fea0003800200 */
.L_x_25:
[----:B------:R-:W-:Y:S06]  /*19e0*/  BAR.SYNC.DEFER_BLOCKING 0x0 ;  /* 0x0000000000007b1d */ /* 0x000fec0000010000 */
[----:B------:R-:W2:Y:S01]  /*19f0*/  @!P0 LDG.E R6, desc[UR8][R6.64] ;  /* 0x0000000806068981 */ /* 0x000ea2000c1e1900 */
[----:B------:R-:W-:Y:S01]  /*1a00*/  IMAD.MOV.U32 R0, RZ, RZ, 0x1 ;  /* 0x00000001ff007424 */ /* 0x000fe200078e00ff */
[----:B------:R-:W1:Y:S01]  /*1a10*/  S2UR UR5, SR_CgaCtaId ;  /* 0x00000000000579c3 */ /* 0x000e620000008800 */
[----:B------:R-:W-:Y:S01]  /*1a20*/  UMOV UR4, 0x400 ;  /* 0x0000040000047882 */ /* 0x000fe20000000000 */
[----:B------:R-:W3:Y:S01]  /*1a30*/  S2R R44, SR_LANEID ;  /* 0x00000000002c7919 */ /* 0x000ee20000000000 */
[----:B------:R-:W-:Y:S01]  /*1a40*/  SHF.R.U32.HI R42, RZ, 0x5, R43 ;  /* 0x00000005ff2a7819 */ /* 0x000fe2000001162b */
[----:B-1----:R-:W-:-:S04]  /*1a50*/  ULEA UR4, UR5, UR4, 0x18 ;  /* 0x0000000405047291 */ /* 0x002fc8000f8ec0ff */
[----:B------:R-:W-:Y:S01]  /*1a60*/  BAR.SYNC.DEFER_BLOCKING 0x0 ;  /* 0x0000000000007b1d */ /* 0x000fe20000010000 */
[----:B---3--:R-:W-:Y:S02]  /*1a70*/  ISETP.NE.AND P2, PT, R44, RZ, PT ;  /* 0x000000ff2c00720c */ /* 0x008fe40003f45270 */
[----:B--2---:R-:W-:-:S04]  /*1a80*/  @!P0 ISETP.NE.AND P1, PT, R6, RZ, PT ;  /* 0x000000ff0600820c */ /* 0x004fc80003f25270 */
[----:B------:R-:W-:Y:S02]  /*1a90*/  @!P0 SEL R0, RZ, 0x1, P1 ;  /* 0x00000001ff008807 */ /* 0x000fe40000800000 */
[----:B------:R-:W-:-:S03]  /*1aa0*/  ISETP.NE.AND P1, PT, R44, 0x1f, PT ;  /* 0x0000001f2c00780c */ /* 0x000fc60003f25270 */
[----:B0-----:R-:W0:Y:S10]  /*1ab0*/  SHFL.UP P0, R5, R0, 0x1, RZ ;  /* 0x0420000000057989 */ /* 0x001e3400000000ff */
[----:B------:R-:W-:Y:S01]  /*1ac0*/  @!P1 LEA R46, R42, UR4, 0x2 ;  /* 0x000000042a2e9c11 */ /* 0x000fe2000f8e10ff */
[----:B0-----:R-:W-:-:S05]  /*1ad0*/  @P0 IMAD.IADD R5, R5, 0x1, R0 ;  /* 0x0000000105050824 */ /* 0x001fca00078e0200 */
[----:B------:R-:W0:Y:S02]  /*1ae0*/  SHFL.UP P0, R4, R5, 0x2, RZ ;  /* 0x0440000005047989 */ /* 0x000e2400000000ff */
[----:B0-----:R-:W-:-:S05]  /*1af0*/  @P0 IMAD.IADD R4, R5, 0x1, R4 ;  /* 0x0000000105040824 */ /* 0x001fca00078e0204 */
[----:B------:R-:W0:Y:S02]  /*1b00*/  SHFL.UP P0, R9, R4, 0x4, RZ ;  /* 0x0480000004097989 */ /* 0x000e2400000000ff */
[----:B0-----:R-:W-:-:S05]  /*1b10*/  @P0 IMAD.IADD R9, R4, 0x1, R9 ;  /* 0x0000000104090824 */ /* 0x001fca00078e0209 */
[----:B------:R-:W0:Y:S02]  /*1b20*/  SHFL.UP P0, R40, R9, 0x8, RZ ;  /* 0x0500000009287989 */ /* 0x000e2400000000ff */
[----:B0-----:R-:W-:-:S05]  /*1b30*/  @P0 IMAD.IADD R40, R9, 0x1, R40 ;  /* 0x0000000109280824 */ /* 0x001fca00078e0228 */
[----:B------:R-:W0:Y:S02]  /*1b40*/  SHFL.UP P0, R41, R40, 0x10, RZ ;  /* 0x0600000028297989 */ /* 0x000e2400000000ff */
[----:B0-----:R-:W-:Y:S01]  /*1b50*/  @P0 IMAD.IADD R41, R40, 0x1, R41 ;  /* 0x0000000128290824 */ /* 0x001fe200078e0229 */
[----:B------:R-:W-:-:S04]  /*1b60*/  ISETP.NE.AND P0, PT, R42, 0x2, PT ;  /* 0x000000022a00780c */ /* 0x000fc80003f05270 */
[----:B------:R-:W-:Y:S01]  /*1b70*/  @!P1 STS [R46], R41 ;  /* 0x000000292e009388 */ /* 0x000fe20000000800 */
[----:B------:R-:W-:Y:S01]  /*1b80*/  BAR.SYNC.DEFER_BLOCKING 0x0 ;  /* 0x0000000000007b1d */ /* 0x000fe20000010000 */
[----:B------:R-:W-:-:S05]  /*1b90*/  ISETP.NE.AND P1, PT, R42, 0x3, PT ;  /* 0x000000032a00780c */ /* 0x000fca0003f25270 */
[----:B------:R-:W0:Y:S02]  /*1ba0*/  LDS.128 R4, [UR4] ;  /* 0x00000004ff047984 */ /* 0x000e240008000c00 */
[----:B0-----:R-:W-:-:S05]  /*1bb0*/  IMAD.IADD R5, R4, 0x1, R5 ;  /* 0x0000000104057824 */ /* 0x001fca00078e0205 */
[----:B------:R-:W-:Y:S01]  /*1bc0*/  SEL R4, R5, R4, !P0 ;  /* 0x0000000405047207 */ /* 0x000fe20004000000 */
[----:B------:R-:W-:Y:S01]  /*1bd0*/  IMAD.IADD R5, R6, 0x1, R5 ;  /* 0x0000000106057824 */ /* 0x000fe200078e0205 */
[----:B------:R-:W-:Y:S01]  /*1be0*/  ISETP.GE.U32.AND P0, PT, R43, 0x20, PT ;  /* 0x000000202b00780c */ /* 0x000fe20003f06070 */
[----:B------:R-:W-:-:S03]  /*1bf0*/  IMAD.IADD R6, R41, 0x1, -R0 ;  /* 0x0000000129067824 */ /* 0x000fc600078e0a00 */
[C---:B------:R-:W-:Y:S02]  /*1c00*/  SEL R4, R5.reuse, R4, !P1 ;  /* 0x0000000405047207 */ /* 0x040fe40004800000 */
[----:B------:R-:W-:Y:S02]  /*1c10*/  IADD3 R7, PT, PT, R5, R8, R7 ;  /* 0x0000000805077210 */ /* 0x000fe40007ffe007 */
[----:B------:R-:W-:Y:S02]  /*1c20*/  SEL R5, R6, RZ, P2 ;  /* 0x000000ff06057207 */ /* 0x000fe40001000000 */
[----:B------:R-:W-:Y:S01]  /*1c30*/  SEL R4, R4, RZ, P0 ;  /* 0x000000ff04047207 */ /* 0x000fe20000000000 */
[----:B------:R-:W-:-:S04]  /*1c40*/  VIADD R8, R7, 0xffffff80 ;  /* 0xffffff8007087836 */ /* 0x000fc80000000000 */
[----:B------:R-:W-:-:S05]  /*1c50*/  IMAD.IADD R7, R4, 0x1, R5 ;  /* 0x0000000104077824 */ /* 0x000fca00078e0205 */
[----:B------:R-:W-:-:S04]  /*1c60*/  ISETP.GE.AND P0, PT, R7, R8, PT ;  /* 0x000000080700720c */ /* 0x000fc80003f06270 */
[----:B------:R-:W-:-:S13]  /*1c70*/  ISETP.EQ.OR P0, PT, R0, RZ, P0 ;  /* 0x000000ff0000720c */ /* 0x000fda0000702670 */
[----:B------:R-:W-:Y:S05]  /*1c80*/  @P0 BRA `(.L_x_27) ;  /* 0x0000001000900947 */ /* 0x000fea0003800000 */
[----:B------:R-:W0:Y:S01]  /*1c90*/  LDCU.U8 UR4, c[0x0][0x3b8] ;  /* 0x00007700ff0477ac */ /* 0x000e220008000000 */
[----:B------:R-:W-:Y:S01]  /*1ca0*/  CS2R R4, SRZ ;  /* 0x0000000000047805 */ /* 0x000fe2000001ff00 */
[----:B------:R-:W1:Y:S01]  /*1cb0*/  LDCU.64 UR6, c[0x0][0x390] ;  /* 0x00007200ff0677ac */ /* 0x000e620008000a00 */
[----:B0-----:R-:W-:-:S09]  /*1cc0*/  UISETP.NE.AND UP0, UPT, UR4, URZ, UPT ;  /* 0x000000ff0400728c */ /* 0x001fd2000bf05270 */
[----:B-1----:R-:W-:Y:S05]  /*1cd0*/  BRA.U UP0, `(.L_x_28) ;  /* 0x0000000100087547 */ /* 0x002fea000b800000 */
[----:B------:R-:W0:Y:S02]  /*1ce0*/  LDC.64 R4, c[0x0][0x3d0] ;  /* 0x0000f400ff047b82 */ /* 0x000e240000000a00 */
[----:B0-----:R-:W5:Y:S02]  /*1cf0*/  LDG.E.64 R4, desc[UR8][R4.64] ;  /* 0x0000000804047981 */ /* 0x001f64000c1e1b00 */
.L_x_28:
[----:B-----5:R-:W-:-:S04]  /*1d00*/  IADD3 R0, P0, PT, R7, R4, RZ ;  /* 0x0000000407007210 */ /* 0x020fc80007f1e0ff */
[----:B------:R-:W-:Y:S02]  /*1d10*/  LEA.HI.X.SX32 R5, R7, R5, 0x1, P0 ;  /* 0x0000000507057211 */ /* 0x000fe400000f0eff */
[----:B------:R-:W-:-:S04]  /*1d20*/  LEA R4, P0, R0, UR6, 0x7 ;  /* 0x0000000600047c11 */ /* 0x000fc8000f8038ff */
[----:B------:R-:W-:-:S05]  /*1d30*/  LEA.HI.X R5, R0, UR7, R5, 0x7, P0 ;  /* 0x0000000700057c11 */ /* 0x000fca00080f3c05 */
[----:B------:R0:W-:Y:S04]  /*1d40*/  STG.E.64 desc[UR8][R4.64], R38 ;  /* 0x0000002604007986 */ /* 0x0001e8000c101b08 */
        /* <DEDUP_REMOVED lines=14> */
[----:B------:R0:W-:Y:S01]  /*1e30*/  STG.E.64 desc[UR8][R4.64+0x78], R2 ;  /* 0x0000780204007986 */ /* 0x0001e2000c101b08 */
[----:B------:R-:W-:Y:S05]  /*1e40*/  BRA `(.L_x_27) ;  /* 0x0000001000207947 */ /* 0x000fea0003800000 */
.L_x_24:
[----:B------:R-:W0:Y:S01]  /*1e50*/  S2R R9, SR_TID.X ;  /* 0x0000000000097919 */ /* 0x000e220000002100 */
[----:B------:R-:W-:Y:S01]  /*1e60*/  BSSY.RECONVERGENT B1, `(.L_x_29) ;  /* 0x0000028000017945 */ /* 0x000fe20003800200 */
[----:B0-----:R-:W-:-:S13]  /*1e70*/  ISETP.GE.AND P0, PT, R9, R8, PT ;  /* 0x000000080900720c */ /* 0x001fda0003f06270 */
[----:B------:R-:W0:Y:S08]  /*1e80*/  @!P0 LDC.U8 R3, c[0x0][0x3b8] ;  /* 0x0000ee00ff038b82 */ /* 0x000e300000000000 */
[----:B------:R-:W1:Y:S08]  /*1e90*/  @!P0 LDC.64 R4, c[0x0][0x3c8] ;  /* 0x0000f200ff048b82 */ /* 0x000e700000000a00 */
[----:B------:R-:W2:Y:S01]  /*1ea0*/  @!P0 LDC.64 R10, c[0x0][0x388] ;  /* 0x0000e200ff0a8b82 */ /* 0x000ea20000000a00 */
[----:B0-----:R-:W-:-:S02]  /*1eb0*/  @!P0 ISETP.NE.AND P1, PT, R3, RZ, PT ;  /* 0x000000ff0300820c */ /* 0x001fc40003f25270 */
[----:B------:R-:W-:Y:S02]  /*1ec0*/  SHF.R.S32.HI R3, RZ, 0x1f, R2 ;  /* 0x0000001fff037819 */ /* 0x000fe40000011402 */
[----:B-1----:R-:W-:Y:S02]  /*1ed0*/  @!P0 SEL R4, R4, RZ, !P1 ;  /* 0x000000ff04048207 */ /* 0x002fe40004800000 */
[----:B------:R-:W-:Y:S02]  /*1ee0*/  @!P0 SEL R6, R5, RZ, !P1 ;  /* 0x000000ff05068207 */ /* 0x000fe40004800000 */
[----:B------:R-:W-:-:S04]  /*1ef0*/  @!P0 IADD3 R5, P1, P2, R4, R2, R9 ;  /* 0x0000000204058210 */ /* 0x000fc80007a3e009 */
[----:B------:R-:W-:Y:S02]  /*1f00*/  @!P0 IADD3.X R6, PT, PT, R6, R3, RZ, P1, P2 ;  /* 0x0000000306068210 */ /* 0x000fe40000fe44ff */
[----:B--2---:R-:W-:-:S04]  /*1f10*/  @!P0 LEA R4, P1, R5, R10, 0x2 ;  /* 0x0000000a05048211 */ /* 0x004fc800078210ff */
[----:B------:R-:W-:Y:S01]  /*1f20*/  @!P0 LEA.HI.X R5, R5, R11, R6, 0x2, P1 ;  /* 0x0000000b05058211 */ /* 0x000fe200008f1406 */
[----:B------:R-:W-:Y:S08]  /*1f30*/  @P0 BRA `(.L_x_30) ;  /* 0x0000000000680947 */ /* 0x000ff00003800000 */
[----:B------:R-:W0:Y:S01]  /*1f40*/  LDCU.U8 UR6, c[0x0][0x3b8] ;  /* 0x00007700ff0677ac */ /* 0x000e220008000000 */
[----:B------:R-:W1:Y:S01]  /*1f50*/  LDCU.64 UR4, c[0x0][0x3c8] ;  /* 0x00007900ff0477ac */ /* 0x000e620008000a00 */
[----:B------:R-:W2:Y:S01]  /*1f60*/  LDCU.64 UR10, c[0x0][0x380] ;  /* 0x00007000ff0a77ac */ /* 0x000ea20008000a00 */
[----:B0-----:R-:W-:-:S04]  /*1f70*/  UISETP.NE.AND UP0, UPT, UR6, URZ, UPT ;  /* 0x000000ff0600728c */ /* 0x001fc8000bf05270 */
[----:B-1----:R-:W-:Y:S02]  /*1f80*/  USEL UR4, UR4, URZ, !UP0 ;  /* 0x000000ff04047287 */ /* 0x002fe4000c000000 */
[----:B------:R-:W-:-:S04]  /*1f90*/  USEL UR5, UR5, URZ, !UP0 ;  /* 0x000000ff05057287 */ /* 0x000fc8000c000000 */
[----:B------:R-:W-:-:S04]  /*1fa0*/  IADD3 R6, P1, P2, R2, UR4, R9 ;  /* 0x0000000402067c10 */ /* 0x000fc8000fa3e009 */
[----:B------:R-:W-:Y:S02]  /*1fb0*/  IADD3.X R3, PT, PT, R3, UR5, RZ, P1, P2 ;  /* 0x0000000503037c10 */ /* 0x000fe40008fe44ff */
        /* <DEDUP_REMOVED lines=18> */
.L_x_30:
[----:B------:R-:W-:Y:S05]  /*20e0*/  BSYNC.RECONVERGENT B1 ;  /* 0x0000000000017941 */ /* 0x000fea0003800200 */
.L_x_29:
[----:B------:R-:W-:Y:S06]  /*20f0*/  BAR.SYNC.DEFER_BLOCKING 0x0 ;  /* 0x0000000000007b1d */ /* 0x000fec0000010000 */
[----:B------:R-:W2:Y:S01]  /*2100*/  @!P0 LDG.E R4, desc[UR8][R4.64] ;  /* 0x0000000804048981 */ /* 0x000ea2000c1e1900 */
[----:B------:R-:W-:Y:S01]  /*2110*/  IMAD.MOV.U32 R46, RZ, RZ, 0x1 ;  /* 0x00000001ff2e7424 */ /* 0x000fe200078e00ff */
[----:B------:R-:W1:Y:S01]  /*2120*/  S2UR UR5, SR_CgaCtaId ;  /* 0x00000000000579c3 */ /* 0x000e620000008800 */
[----:B------:R-:W-:Y:S01]  /*2130*/  UMOV UR4, 0x400 ;  /* 0x0000040000047882 */ /* 0x000fe20000000000 */
[----:B------:R-:W3:Y:S01]  /*2140*/  S2R R47, SR_LANEID ;  /* 0x00000000002f7919 */ /* 0x000ee20000000000 */
[----:B-1----:R-:W-:-:S05]  /*2150*/  ULEA UR4, UR5, UR4, 0x18 ;  /* 0x0000000405047291 */ /* 0x002fca000f8ec0ff */
[----:B------:R-:W-:Y:S01]  /*2160*/  BAR.SYNC.DEFER_BLOCKING 0x0 ;  /* 0x0000000000007b1d */ /* 0x000fe20000010000 */
[----:B---3--:R-:W-:Y:S02]  /*2170*/  ISETP.NE.AND P2, PT, R47, RZ, PT ;  /* 0x000000ff2f00720c */ /* 0x008fe40003f45270 */
[----:B--2---:R-:W-:-:S04]  /*2180*/  @!P0 ISETP.NE.AND P1, PT, R4, RZ, PT ;  /* 0x000000ff0400820c */ /* 0x004fc80003f25270 */
[----:B------:R-:W-:Y:S02]  /*2190*/  @!P0 SEL R46, RZ, 0x1, P1 ;  /* 0x00000001ff2e8807 */ /* 0x000fe40000800000 */
[----:B------:R-:W-:-:S03]  /*21a0*/  ISETP.NE.AND P1, PT, R47, 0x1f, PT ;  /* 0x0000001f2f00780c */ /* 0x000fc60003f25270 */
[----:B0-----:R-:W0:Y:S02]  /*21b0*/  SHFL.UP P0, R3, R46, 0x1, RZ ;  /* 0x042000002e037989 */ /* 0x001e2400000000ff */
[----:B0-----:R-:W-:-:S05]  /*21c0*/  @P0 IMAD.IADD R3, R3, 0x1, R46 ;  /* 0x0000000103030824 */ /* 0x001fca00078e022e */
[----:B------:R-:W0:Y:S02]  /*21d0*/  SHFL.UP P0, R2, R3, 0x2, RZ ;  /* 0x0440000003027989 */ /* 0x000e2400000000ff */
[----:B0-----:R-:W-:Y:S01]  /*21e0*/  @P0 IMAD.IADD R2, R3, 0x1, R2 ;  /* 0x0000000103020824 */ /* 0x001fe200078e0202 */
[----:B------:R-:W-:-:S04]  /*21f0*/  SHF.R.U32.HI R3, RZ, 0x5, R9 ;  /* 0x00000005ff037819 */ /* 0x000fc80000011609 */
[----:B------:R-:W0:Y:S02]  /*2200*/  SHFL.UP P0, R7, R2, 0x4, RZ ;  /* 0x0480000002077989 */ /* 0x000e2400000000ff */
[----:B0-----:R-:W-:Y:S01]  /*2210*/  @P0 IMAD.IADD R7, R2, 0x1, R7 ;  /* 0x0000000102070824 */ /* 0x001fe200078e0207 */
[----:B------:R-:W-:-:S04]  /*2220*/  @!P1 LEA R2, R3, UR4, 0x2 ;  /* 0x0000000403029c11 */ /* 0x000fc8000f8e10ff */
[----:B------:R-:W0:Y:S02]  /*2230*/  SHFL.UP P0, R42, R7, 0x8, RZ ;  /* 0x05000000072a7989 */ /* 0x000e2400000000ff */
[----:B0-----:R-:W-:-:S05]  /*2240*/  @P0 IMAD.IADD R42, R7, 0x1, R42 ;  /* 0x00000001072a0824 */ /* 0x001fca00078e022a */
[----:B------:R-:W0:Y:S02]  /*2250*/  SHFL.UP P0, R43, R42, 0x10, RZ ;  /* 0x060000002a2b7989 */ /* 0x000e2400000000ff */
[----:B0-----:R-:W-:Y:S01]  /*2260*/  @P0 IMAD.IADD R43, R42, 0x1, R43 ;  /* 0x000000012a2b0824 */ /* 0x001fe200078e022b */
[----:B------:R-:W-:-:S03]  /*2270*/  ISETP.NE.AND P0, PT, R3, 0x2, PT ;  /* 0x000000020300780c */ /* 0x000fc60003f05270 */
[----:B------:R-:W-:Y:S01]  /*2280*/  IMAD.IADD R48, R43, 0x1, -R46 ;  /* 0x000000012b307824 */ /* 0x000fe200078e0a2e */
[----:B------:R-:W-:Y:S01]  /*2290*/  @!P1 STS [R2], R43 ;  /* 0x0000002b02009388 */ /* 0x000fe20000000800 */
[----:B------:R-:W-:Y:S01]  /*22a0*/  BAR.SYNC.DEFER_BLOCKING 0x0 ;  /* 0x0000000000007b1d */ /* 0x000fe20000010000 */
[----:B------:R-:W-:Y:S02]  /*22b0*/  ISETP.NE.AND P1, PT, R3, 0x3, PT ;  /* 0x000000030300780c */ /* 0x000fe40003f25270 */
[----:B------:R-:W-:-:S03]  /*22c0*/  SEL R3, R48, RZ, P2 ;  /* 0x000000ff30037207 */ /* 0x000fc60001000000 */
[----:B------:R-:W0:Y:S02]  /*22d0*/  LDS.128 R4, [UR4] ;  /* 0x00000004ff047984 */ /* 0x000e240008000c00 */
[----:B0-----:R-:W-:-:S04]  /*22e0*/  IMAD.IADD R5, R4, 0x1, R5 ;  /* 0x0000000104057824 */ /* 0x001fc800078e0205 */
[----:B------:R-:W-:Y:S01]  /*22f0*/  IMAD.IADD R6, R6, 0x1, R5 ;  /* 0x0000000106067824 */ /* 0x000fe200078e0205 */
[----:B------:R-:W-:Y:S02]  /*2300*/  SEL R4, R5, R4, !P0 ;  /* 0x0000000405047207 */ /* 0x000fe40004000000 */
[----:B------:R-:W-:Y:S01]  /*2310*/  ISETP.GT.U32.AND P0, PT, R9, 0x1f, PT ;  /* 0x0000001f0900780c */ /* 0x000fe20003f04070 */
[----:B------:R-:W-:Y:S01]  /*2320*/  IMAD.IADD R43, R7, 0x1, R6 ;  /* 0x00000001072b7824 */ /* 0x000fe200078e0206 */
        /* <DEDUP_REMOVED lines=18> */
.L_x_32:
[----:B------:R-:W-:Y:S05]  /*2450*/  NANOSLEEP 0x1c2 ;  /* 0x000001c20000795d */ /* 0x000fea0003800000 */
[----:B------:R-:W-:Y:S01]  /*2460*/  NOP ;  /* 0x0000000000007918 */ /* 0x000fe20000000000 */
.L_x_33:
[----:B------:R-:W-:-:S05]  /*2470*/  IMAD.WIDE R2, R49, 0x8, R2 ;  /* 0x0000000831027825 */ /* 0x000fca00078e0202 */
[----:B------:R-:W2:Y:S01]  /*2480*/  LD.E.64.STRONG.GPU R44, desc[UR8][R2.64+0x100] ;  /* 0x00010008022c7980 */ /* 0x000ea2000c10fb00 */
[----:B------:R-:W-:Y:S01]  /*2490*/  UMOV UR5, 0xffffffff ;  /* 0xffffffff00057882 */ /* 0x000fe20000000000 */
[----:B--2---:R-:W-:Y:S02]  /*24a0*/  ISETP.NE.AND P0, PT, R44, 0x63, PT ;  /* 0x000000632c00780c */ /* 0x004fe40003f05270 */
[----:B------:R-:W-:Y:S11]  /*24b0*/  BRA.DIV UR5, `(.L_x_34) ;  /* 0x0000001605647947 */ /* 0x000ff6000b800000 */
[----:B------:R-:W-:-:S13]  /*24c0*/  VOTE.ANY P0, !P0 ;  /* 0x0000000000ff7806 */ /* 0x000fda0004000100 */
.L_x_86:
[----:B------:R-:W-:Y:S05]  /*24d0*/  @!P0 BRA `(.L_x_35) ;  /* 0x0000000000308947 */ /* 0x000fea0003800000 */
.L_x_39:
[----:B------:R-:W-:Y:S05]  /*24e0*/  YIELD ;  /* 0x0000000000007946 */ /* 0x000fea0003800000 */
[----:B------:R-:W-:Y:S05]  /*24f0*/  @P1 BRA `(.L_x_36) ;  /* 0x0000000000081947 */ /* 0x000fea0003800000 */
[----:B------:R0:W-:Y:S06]  /*2500*/  MEMBAR.SC.CTA ;  /* 0x0000000000007992 */ /* 0x0001ec0000000000 */
[----:B0-----:R-:W-:Y:S05]  /*2510*/  BRA `(.L_x_37) ;  /* 0x0000000000087947 */ /* 0x001fea0003800000 */
.L_x_36:
[----:B------:R-:W-:Y:S05]  /*2520*/  NANOSLEEP 0x15e ;  /* 0x0000015e0000795d */ /* 0x000fea0003800000 */
[----:B------:R-:W-:Y:S01]  /*2530*/  NOP ;  /* 0x0000000000007918 */ /* 0x000fe20000000000 */
.L_x_37:
[----:B------:R-:W2:Y:S01]  /*2540*/  LD.E.64.STRONG.GPU R44, desc[UR8][R2.64+0x100] ;  /* 0x00010008022c7980 */ /* 0x000ea2000c10fb00 */
[----:B------:R-:W-:Y:S01]  /*2550*/  UMOV UR5, 0xffffffff ;  /* 0xffffffff00057882 */ /* 0x000fe20000000000 */
[----:B--2---:R-:W-:Y:S02]  /*2560*/  ISETP.NE.AND P0, PT, R44, 0x63, PT ;  /* 0x000000632c00780c */ /* 0x004fe40003f05270 */
[----:B------:R-:W-:Y:S11]  /*2570*/  BRA.DIV UR5, `(.L_x_38) ;  /* 0x0000001605547947 */ /* 0x000ff6000b800000 */
[----:B------:R-:W-:-:S13]  /*2580*/  VOTE.ANY P0, !P0 ;  /* 0x0000000000ff7806 */ /* 0x000fda0004000100 */
.L_x_89:
[----:B------:R-:W-:Y:S05]  /*2590*/  @P0 BRA `(.L_x_39) ;  /* 0xfffffffc00d00947 */ /* 0x000fea000383ffff */
.L_x_35:
[----:B------:R-:W-:Y:S01]  /*25a0*/  UMOV UR5, 0xffffffff ;  /* 0xffffffff00057882 */ /* 0x000fe20000000000 */
[----:B------:R-:W-:Y:S02]  /*25b0*/  ISETP.NE.AND P0, PT, R44, 0x65, PT ;  /* 0x000000652c00780c */ /* 0x000fe40003f05270 */
[----:B------:R-:W-:Y:S11]  /*25c0*/  BRA.DIV UR5, `(.L_x_40) ;  /* 0x0000001605607947 */ /* 0x000ff6000b800000 */
[----:B------:R-:W0:Y:S01]  /*25d0*/  S2R R42, SR_GEMASK ;  /* 0x00000000002a7919 */ /* 0x000e220000003c00 */
[----:B------:R-:W-:Y:S01]  /*25e0*/  VOTE.ANY R0, PT, !P0 ;  /* 0x0000000000007806 */ /* 0x000fe200040e0100 */
        /* <DEDUP_REMOVED lines=8> */
[----:B------:R-:W-:-:S04]  /*2670*/  ISETP.GE.AND P0, PT, R47, R2, PT ;  /* 0x000000022f00720c */ /* 0x000fc80003f06270 */
        /* <DEDUP_REMOVED lines=13> */
[----:B------:R-:W-:Y:S02]  /*2750*/  IMAD.IADD R45, R55, 0x1, R4 ;  /* 0x00000001372d7824 */ /* 0x000fe400078e0204 */
[----:B------:R-:W-:-:S03]  /*2760*/  VIADD R55, R47, 0x10 ;  /* 0x000000102f377836 */ /* 0x000fc60000000000 */
[----:B------:R-:W0:Y:S02]  /*2770*/  SHFL.DOWN PT, R4, R45, 0x8, R2 ;  /* 0x090000002d047989 */ /* 0x000e2400000e0002 */
[----:B------:R-:W-:Y:S02]  /*2780*/  ISETP.GT.AND P3, PT, R55, R2, PT ;  /* 0x000000023700720c */ /* 0x000fe40003f64270 */
[----:B0-----:R-:W-:Y:S02]  /*2790*/  SEL R4, R4, RZ, !P0 ;  /* 0x000000ff04047207 */ /* 0x001fe40004000000 */
[----:B------:R-:W-:-:S03]  /*27a0*/  ISETP.NE.AND P0, PT, R44, 0x65, PT ;  /* 0x000000652c00780c */ /* 0x000fc60003f05270 */
[----:B------:R-:W-:-:S05]  /*27b0*/  IMAD.IADD R57, R45, 0x1, R4 ;  /* 0x000000012d397824 */ /* 0x000fca00078e0204 */
[----:B------:R-:W0:Y:S05]  /*27c0*/  SHFL.DOWN PT, R4, R57, 0x10, R2 ;  /* 0x0a00000039047989 */ /* 0x000e2a00000e0002 */
[----:B------:R-:W-:Y:S02]  /*27d0*/  VOTE.ALL P0, P0 ;  /* 0x0000000000ff7806 */ /* 0x000fe40000000000 */
[----:B0-----:R-:W-:-:S05]  /*27e0*/  SEL R4, R4, RZ, !P3 ;  /* 0x000000ff04047207 */ /* 0x001fca0005800000 */
[----:B------:R-:W-:-:S07]  /*27f0*/  IMAD.IADD R56, R57, 0x1, R4 ;  /* 0x0000000139387824 */ /* 0x000fce00078e0204 */
.L_x_98:
[----:B------:R-:W-:Y:S05]  /*2800*/  @!P0 BRA `(.L_x_41) ;  /* 0x0000000000d08947 */ /* 0x000fea0003800000 */
.L_x_49:
[----:B------:R-:W-:-:S05]  /*2810*/  IMAD.WIDE R2, R49, 0x8, R50 ;  /* 0x0000000831027825 */ /* 0x000fca00078e0232 */
[----:B------:R-:W2:Y:S01]  /*2820*/  LD.E.64.STRONG.GPU R44, desc[UR8][R2.64+-0x100] ;  /* 0xffff0008022c7980 */ /* 0x000ea2000c10fb00 */
[----:B------:R-:W-:Y:S05]  /*2830*/  YIELD ;  /* 0x0000000000007946 */ /* 0x000fea0003800000 */
[----:B------:R-:W-:Y:S01]  /*2840*/  UMOV UR5, 0xffffffff ;  /* 0xffffffff00057882 */ /* 0x000fe20000000000 */
[----:B--2---:R-:W-:Y:S02]  /*2850*/  ISETP.NE.AND P0, PT, R44, 0x63, PT ;  /* 0x000000632c00780c */ /* 0x004fe40003f05270 */
[----:B------:R-:W-:Y:S11]  /*2860*/  BRA.DIV UR5, `(.L_x_42) ;  /* 0x0000001605bc7947 */ /* 0x000ff6000b800000 */
[----:B------:R-:W-:-:S13]  /*2870*/  VOTE.ANY P0, !P0 ;  /* 0x0000000000ff7806 */ /* 0x000fda0004000100 */
.L_x_101:
[----:B------:R-:W-:Y:S05]  /*2880*/  @!P0 BRA `(.L_x_43) ;  /* 0x0000000000308947 */ /* 0x000fea0003800000 */
.L_x_47:
[----:B------:R-:W-:Y:S05]  /*2890*/  YIELD ;  /* 0x0000000000007946 */ /* 0x000fea0003800000 */
[----:B------:R-:W-:Y:S05]  /*28a0*/  @P1 BRA `(.L_x_44) ;  /* 0x0000000000081947 */ /* 0x000fea0003800000 */
[----:B------:R0:W-:Y:S06]  /*28b0*/  MEMBAR.SC.CTA ;  /* 0x0000000000007992 */ /* 0x0001ec0000000000 */
[----:B0-----:R-:W-:Y:S05]  /*28c0*/  BRA `(.L_x_45) ;  /* 0x0000000000087947 */ /* 0x001fea0003800000 */
.L_x_44:
[----:B------:R-:W-:Y:S05]  /*28d0*/  NANOSLEEP 0x15e ;  /* 0x0000015e0000795d */ /* 0x000fea0003800000 */
[----:B------:R-:W-:Y:S01]  /*28e0*/  NOP ;  /* 0x0000000000007918 */ /* 0x000fe20000000000 */
.L_x_45:
[----:B------:R-:W2:Y:S01]  /*28f0*/  LD.E.64.STRONG.GPU R44, desc[UR8][R2.64+-0x100] ;  /* 0xffff0008022c7980 */ /* 0x000ea2000c10fb00 */
[----:B------:R-:W-:Y:S01]  /*2900*/  UMOV UR5, 0xffffffff ;  /* 0xffffffff00057882 */ /* 0x000fe20000000000 */
[----:B--2---:R-:W-:Y:S02]  /*2910*/  ISETP.NE.AND P0, PT, R44, 0x63, PT ;  /* 0x000000632c00780c */ /* 0x004fe40003f05270 */
[----:B------:R-:W-:Y:S11]  /*2920*/  BRA.DIV UR5, `(.L_x_46) ;  /* 0x0000001605ac7947 */ /* 0x000ff6000b800000 */
[----:B------:R-:W-:-:S13]  /*2930*/  VOTE.ANY P0, !P0 ;  /* 0x0000000000ff7806 */ /* 0x000fda0004000100 */
.L_x_104:
[----:B------:R-:W-:Y:S05]  /*2940*/  @P0 BRA `(.L_x_47) ;  /* 0xfffffffc00d00947 */ /* 0x000fea000383ffff */
.L_x_43:
        /* <DEDUP_REMOVED lines=31> */
.L_x_113:
[----:B------:R-:W-:Y:S05]  /*2b40*/  @P0 BRA `(.L_x_49) ;  /* 0xfffffffc00300947 */ /* 0x000fea000383ffff */
.L_x_41:
[----:B------:R-:W-:Y:S01]  /*2b50*/  ISETP.NE.AND P0, PT, R47, RZ, PT ;  /* 0x000000ff2f00720c */ /* 0x000fe20003f05270 */
[----:B------:R-:W0:Y:S01]  /*2b60*/  @!P2 S2R R3, SR_CgaCtaId ;  /* 0x000000000003a919 */ /* 0x000e220000008800 */
[----:B------:R-:W-:Y:S01]  /*2b70*/  @!P2 MOV R0, 0x400 ;  /* 0x000004000000a802 */ /* 0x000fe20000000f00 */
[----:B------:R-:W-:Y:S02]  /*2b80*/  @!P2 IMAD.IADD R43, R43, 0x1, R56 ;  /* 0x000000012b2ba824 */ /* 0x000fe400078e0238 */
[----:B------:R-:W-:-:S05]  /*2b90*/  @!P2 IMAD.MOV.U32 R42, RZ, RZ, 0x65 ;  /* 0x00000065ff2aa424 */ /* 0x000fca00078e00ff */
[----:B------:R1:W-:Y:S03]  /*2ba0*/  @!P2 ST.E.64.STRONG.GPU desc[UR8][R6.64+0x100], R42 ;  /* 0x0001002a0600a985 */ /* 0x0003e6000c10fb08 */
[----:B------:R-:W-:Y:S01]  /*2bb0*/  @!P0 MOV R2, 0x400 ;  /* 0x0000040000028802 */ /* 0x000fe20000000f00 */
[----:B------:R-:W2:Y:S01]  /*2bc0*/  @!P0 S2R R5, SR_CgaCtaId ;  /* 0x0000000000058919 */ /* 0x000ea20000008800 */
[----:B0-----:R-:W-:Y:S01]  /*2bd0*/  @!P2 LEA R0, R3, R0, 0x18 ;  /* 0x000000000300a211 */ /* 0x001fe200078ec0ff */
[----:B------:R-:W-:Y:S02]  /*2be0*/  IMAD.MOV.U32 R3, RZ, RZ, R48 ;  /* 0x000000ffff037224 */ /* 0x000fe400078e0030 */
[----:B------:R-:W-:Y:S02]  /*2bf0*/  @!P0 IMAD.MOV.U32 R3, RZ, RZ, R56 ;  /* 0x000000ffff038224 */ /* 0x000fe400078e0038 */
[----:B------:R1:W-:Y:S04]  /*2c00*/  @!P2 STS [R0+0x28], R43 ;  /* 0x0000282b0000a388 */ /* 0x0003e80000000800 */
[----:B------:R1:W-:Y:S01]  /*2c10*/  @!P2 STS [R0+0x24], R56 ;  /* 0x000024380000a388 */ /* 0x0003e20000000800 */
[----:B--2---:R-:W-:-:S05]  /*2c20*/  @!P0 LEA R5, R5, R2, 0x18 ;  /* 0x0000000205058211 */ /* 0x004fca00078ec0ff */
[----:B------:R1:W-:Y:S02]  /*2c30*/  @!P0 STS [R5+0x14], R56 ;  /* 0x0000143805008388 */ /* 0x0003e40000000800 */
.L_x_31:
[----:B------:R-:W-:Y:S05]  /*2c40*/  WARPSYNC.ALL ;  /* 0x0000000000007948 */ /* 0x000fea0003800000 */
[----:B------:R-:W0:Y:S08]  /*2c50*/  S2UR UR5, SR_CgaCtaId ;  /* 0x00000000000579c3 */ /* 0x000e300000008800 */
[----:B------:R-:W-:Y:S01]  /*2c60*/  BAR.SYNC.DEFER_BLOCKING 0x0 ;  /* 0x0000000000007b1d */ /* 0x000fe20000010000 */
[----:B------:R-:W-:-:S05]  /*2c70*/  ISETP.NE.AND P0, PT, R9, RZ, PT ;  /* 0x000000ff0900720c */ /* 0x000fca0003f05270 */
[----:B------:R-:W-:Y:S02]  /*2c80*/  UMOV UR4, 0x400 ;  /* 0x0000040000047882 */ /* 0x000fe40000000000 */
[----:B0-----:R-:W-:-:S09]  /*2c90*/  ULEA UR4, UR5, UR4, 0x18 ;  /* 0x0000000405047291 */ /* 0x001fd2000f8ec0ff */
[----:B-1----:R-:W0:Y:S04]  /*2ca0*/  LDS R0, [UR4+0x14] ;  /* 0x00001404ff007984 */ /* 0x002e280008000800 */
[----:B------:R-:W1:Y:S01]  /*2cb0*/  LDS R5, [UR4+0x28] ;  /* 0x00002804ff057984 */ /* 0x000e620008000800 */
[----:B0-----:R-:W-:Y:S02]  /*2cc0*/  SEL R0, R0, RZ, P0 ;  /* 0x000000ff00007207 */ /* 0x001fe40000000000 */
[----:B-1----:R-:W-:-:S03]  /*2cd0*/  IADD3 R8, PT, PT, R8, -0x80, R5 ;  /* 0xffffff8008087810 */ /* 0x002fc60007ffe005 */
        /* <DEDUP_REMOVED lines=11> */
.L_x_50:
        /* <DEDUP_REMOVED lines=19> */
[----:B------:R1:W-:Y:S02]  /*2ec0*/  STG.E.64 desc[UR8][R2.64+0x78], R40 ;  /* 0x0000782802007986 */ /* 0x0003e4000c101b08 */
.L_x_27:
[----:B------:R-:W-:Y:S05]  /*2ed0*/  BSYNC.RECONVERGENT B0 ;  /* 0x0000000000007941 */ /* 0x000fea0003800200 */
.L_x_23:
[----:B------:R-:W2:Y:S02]  /*2ee0*/  S2R R0, SR_TID.X ;  /* 0x0000000000007919 */ /* 0x000ea40000002100 */
[----:B--2---:R-:W-:-:S13]  /*2ef0*/  ISETP.NE.AND P0, PT, R0, RZ, PT ;  /* 0x000000ff0000720c */ /* 0x004fda0003f05270 */
[----:B------:R-:W-:Y:S05]  /*2f00*/  @P0 EXIT ;  /* 0x000000000000094d */ /* 0x000fea0003800000 */
[----:B------:R-:W2:Y:S02]  /*2f10*/  LDCU.U8 UR4, c[0x0][0x3b9] ;  /* 0x00007720ff0477ac */ /* 0x000ea40008000000 */
[----:B--2---:R-:W-:-:S09]  /*2f20*/  UISETP.NE.AND UP0, UPT, UR4, URZ, UPT ;  /* 0x000000ff0400728c */ /* 0x004fd2000bf05270 */
[----:B------:R-:W-:Y:S05]  /*2f30*/  BRA.U !UP0, `(.L_x_51) ;  /* 0x00000001082c7547 */ /* 0x000fea000b800000 */
[----:B------:R-:W2:Y:S01]  /*2f40*/  LDCU.U8 UR4, c[0x0][0x3b8] ;  /* 0x00007700ff0477ac */ /* 0x000ea20008000000 */
[----:B0-----:R-:W0:Y:S01]  /*2f50*/  LDC.64 R4, c[0x0][0x398] ;  /* 0x0000e600ff047b82 */ /* 0x001e220000000a00 */
[----:B-1---5:R-:W-:Y:S01]  /*2f60*/  CS2R R2, SRZ ;  /* 0x0000000000027805 */ /* 0x022fe2000001ff00 */
[----:B--2---:R-:W-:-:S09]  /*2f70*/  UISETP.NE.AND UP0, UPT, UR4, URZ, UPT ;  /* 0x000000ff0400728c */ /* 0x004fd2000bf05270 */
[----:B------:R-:W-:Y:S05]  /*2f80*/  BRA.U UP0, `(.L_x_52) ;  /* 0x0000000100087547 */ /* 0x000fea000b800000 */
[----:B------:R-:W1:Y:S02]  /*2f90*/  LDC.64 R2, c[0x0][0x3d0] ;  /* 0x0000f400ff027b82 */ /* 0x000e640000000a00 */
[----:B-1----:R-:W5:Y:S02]  /*2fa0*/  LDG.E.64 R2, desc[UR8][R2.64] ;  /* 0x0000000802027981 */ /* 0x002f64000c1e1b00 */
.L_x_52:
[----:B-----5:R-:W-:-:S04]  /*2fb0*/  IADD3 R2, P0, PT, R8, R2, RZ ;  /* 0x0000000208027210 */ /* 0x020fc80007f1e0ff */
[----:B------:R-:W-:-:S05]  /*2fc0*/  LEA.HI.X.SX32 R3, R8, R3, 0x1, P0 ;  /* 0x0000000308037211 */ /* 0x000fca00000f0eff */
[----:B0-----:R-:W-:Y:S01]  /*2fd0*/  STG.E.64 desc[UR8][R4.64], R2 ;  /* 0x0000000204007986 */ /* 0x001fe2000c101b08 */
[----:B------:R-:W-:Y:S05]  /*2fe0*/  EXIT ;  /* 0x000000000000794d */ /* 0x000fea0003800000 */
.L_x_51:
[----:B------:R-:W2:Y:S01]  /*2ff0*/  LDCU.U8 UR4, c[0x0][0x3b8] ;  /* 0x00007700ff0477ac */ /* 0x000ea20008000000 */
[----:B0-----:R-:W0:Y:S01]  /*3000*/  LDC.64 R4, c[0x0][0x3d8] ;  /* 0x0000f600ff047b82 */ /* 0x001e220000000a00 */
[----:B-1---5:R-:W-:Y:S01]  /*3010*/  CS2R R2, SRZ ;  /* 0x0000000000027805 */ /* 0x022fe2000001ff00 */
[----:B--2---:R-:W-:-:S09]  /*3020*/  UISETP.NE.AND UP0, UPT, UR4, URZ, UPT ;  /* 0x000000ff0400728c */ /* 0x004fd2000bf05270 */
[----:B------:R-:W-:Y:S05]  /*3030*/  BRA.U UP0, `(.L_x_53) ;  /* 0x0000000100087547 */ /* 0x000fea000b800000 */
[----:B------:R-:W1:Y:S02]  /*3040*/  LDC.64 R2, c[0x0][0x3d0] ;  /* 0x0000f400ff027b82 */ /* 0x000e640000000a00 */
[----:B-1----:R-:W5:Y:S02]  /*3050*/  LDG.E.64 R2, desc[UR8][R2.64] ;  /* 0x0000000802027981 */ /* 0x002f64000c1e1b00 */
.L_x_53:
[----:B-----5:R-:W-:-:S04]  /*3060*/  IADD3 R2, P0, PT, R8, R2, RZ ;  /* 0x0000000208027210 */ /* 0x020fc80007f1e0ff */
[----:B------:R-:W-:-:S05]  /*3070*/  LEA.HI.X.SX32 R3, R8, R3, 0x1, P0 ;  /* 0x0000000308037211 */ /* 0x000fca00000f0eff */
[----:B0-----:R-:W-:Y:S01]  /*3080*/  STG.E.64 desc[UR8][R4.64], R2 ;  /* 0x0000000204007986 */ /* 0x001fe2000c101b08 */
[----:B------:R-:W-:Y:S05]  /*3090*/  EXIT ;  /* 0x000000000000794d */ /* 0x000fea0003800000 */
.L_x_6:
[----:B------:R-:W-:Y:S01]  /*30a0*/  BSSY B0, `(.L_x_54) ;  /* 0x0000006000007945 */ /* 0x000fe20003800000 */
[----:B------:R-:W-:Y:S01]  /*30b0*/  PLOP3.LUT P0, PT, P0, PT, PT, 0x8, 0x80 ;  /* 0x000000000080781c */ /* 0x000fe2000070e170 */
[----:B------:R-:W-:-:S12]  /*30c0*/  IMAD.MOV.U32 R0, RZ, RZ, -0x1 ;  /* 0xffffffffff007424 */ /* 0x000fd800078e00ff */
[----:B-----5:R-:W-:Y:S05]  /*30d0*/  WARPSYNC.COLLECTIVE R0, `(.L_x_55) ;  /* 0x0000000000087348 */ /* 0x020fea0003c00000 */
[----:B------:R-:W-:Y:S01]  /*30e0*/  VOTE.ANY P0, P0 ;  /* 0x0000000000ff7806 */ /* 0x000fe20000000100 */
[----:B-----5:R-:W-:-:S12]  /*30f0*/  ENDCOLLECTIVE ;  /* 0x000000000000791b */ /* 0x020fd80003800000 */
.L_x_55:
[----:B------:R-:W-:Y:S05]  /*3100*/  BSYNC B0 ;  /* 0x0000000000007941 */ /* 0x000fea0003800000 */
.L_x_54:
[----:B------:R-:W-:Y:S05]  /*3110*/  BRA `(.L_x_56) ;  /* 0xffffffd800f47947 */ /* 0x000fea000383ffff */
.L_x_10:
[----:B------:R-:W-:Y:S01]  /*3120*/  BSSY B0, `(.L_x_57) ;  /* 0x0000006000007945 */ /* 0x000fe20003800000 */
[----:B------:R-:W-:Y:S01]  /*3130*/  PLOP3.LUT P0, PT, P0, PT, PT, 0x8, 0x80 ;  /* 0x000000000080781c */ /* 0x000fe2000070e170 */
[----:B------:R-:W-:-:S12]  /*3140*/  IMAD.MOV.U32 R0, RZ, RZ, -0x1 ;  /* 0xffffffffff007424 */ /* 0x000fd800078e00ff */
[----:B-----5:R-:W-:Y:S05]  /*3150*/  WARPSYNC.COLLECTIVE R0, `(.L_x_58) ;  /* 0x0000000000087348 */ /* 0x020fea0003c00000 */
[----:B------:R-:W-:Y:S01]  /*3160*/  VOTE.ANY P0, P0 ;  /* 0x0000000000ff7806 */ /* 0x000fe20000000100 */
[----:B-----5:R-:W-:-:S12]  /*3170*/  ENDCOLLECTIVE ;  /* 0x000000000000791b */ /* 0x020fd80003800000 */
.L_x_58:
[----:B------:R-:W-:Y:S05]  /*3180*/  BSYNC B0 ;  /* 0x0000000000007941 */ /* 0x000fea0003800000 */
.L_x_57:
[----:B------:R-:W-:Y:S05]  /*3190*/  BRA `(.L_x_59) ;  /* 0xffffffdc00047947 */ /* 0x000fea000383ffff */
.L_x_12:
[----:B------:R-:W0:Y:S01]  /*31a0*/  S2R R40, SR_GEMASK ;  /* 0x0000000000287919 */ /* 0x000e220000003c00 */
[----:B------:R-:W-:Y:S01]  /*31b0*/  BSSY B0, `(.L_x_60) ;  /* 0x0000006000007945 */ /* 0x000fe20003800000 */
[----:B------:R-:W-:Y:S01]  /*31c0*/  PLOP3.LUT P0, PT, P0, PT, PT, 0x8, 0x80 ;  /* 0x000000000080781c */ /* 0x000fe2000070e170 */
[----:B------:R-:W-:-:S12]  /*31d0*/  IMAD.MOV.U32 R0, RZ, RZ, -0x1 ;  /* 0xffffffffff007424 */ /* 0x000fd800078e00ff */
[----:B0----5:R-:W-:Y:S05]  /*31e0*/  WARPSYNC.COLLECTIVE R0, `(.L_x_61) ;  /* 0x0000000000087348 */ /* 0x021fea0003c00000 */
[----:B------:R-:W-:Y:S01]  /*31f0*/  VOTE.ANY R0, PT, P0 ;  /* 0x0000000000007806 */ /* 0x000fe200000e0100 */
[----:B0----5:R-:W-:Y:S06]  /*3200*/  ENDCOLLECTIVE ;  /* 0x000000000000791b */ /* 0x021fec0003800000 */
.L_x_61:
[----:B------:R-:W-:Y:S05]  /*3210*/  BSYNC B0 ;  /* 0x0000000000007941 */ /* 0x000fea0003800000 */
.L_x_60:
[----:B------:R-:W-:Y:S01]  /*3220*/  LOP3.LUT R0, R0, 0x80000000, R40, 0xec, !PT ;  /* 0x8000000000007812 */ /* 0x000fe200078eec28 */
[----:B------:R-:W-:Y:S02]  /*3230*/  IMAD.MOV.U32 R5, RZ, RZ, R47 ;  /* 0x000000ffff057224 */ /* 0x000fe400078e002f */
[----:B------:R-:W-:Y:S02]  /*3240*/  VIADD R52, R44, 0x4 ;  /* 0x000000042c347836 */ /* 0x000fe40000000000 */
[----:B------:R-:W-:Y:S02]  /*3250*/  VIADD R3, R0, 0xffffffff ;  /* 0xffffffff00037836 */ /* 0x000fe40000000000 */
[C---:B------:R-:W-:Y:S02]  /*3260*/  VIADD R53, R44.reuse, 0x8 ;  /* 0x000000082c357836 */ /* 0x040fe40000000000 */
[----:B------:R-:W-:Y:S01]  /*3270*/  VIADD R54, R44, 0x10 ;  /* 0x000000102c367836 */ /* 0x000fe20000000000 */
[----:B------:R-:W-:Y:S01]  /*3280*/  LOP3.LUT R49, R0, R3, RZ, 0xc, !PT ;  /* 0x0000000300317212 */ /* 0x000fe200078e0cff */
[----:B------:R-:W-:-:S02]  /*3290*/  IMAD.MOV.U32 R3, RZ, RZ, 0x1 ;  /* 0x00000001ff037424 */ /* 0x000fc400078e00ff */
[----:B------:R-:W-:Y:S01]  /*32a0*/  IMAD.MOV.U32 R0, RZ, RZ, -0x1 ;  /* 0xffffffffff007424 */ /* 0x000fe200078e00ff */
[----:B------:R0:W1:Y:S02]  /*32b0*/  POPC R2, R49 ;  /* 0x0000003100027309 */ /* 0x0000640000000000 */
[----:B0-----:R-:W-:-:S07]  /*32c0*/  VIADD R49, R44, 0x2 ;  /* 0x000000022c317836 */ /* 0x001fce0000000000 */
[----:B-1----:R-:W-:Y:S05]  /*32d0*/  WARPSYNC.COLLECTIVE R0, `(.L_x_62) ;  /* 0x0000000000087348 */ /* 0x002fea0003c00000 */
[----:B-1----:R0:W1:Y:S02]  /*32e0*/  SHFL.DOWN P0, R4, R5, R3, R2 ;  /* 0x0800000305047389 */ /* 0x0020640000000002 */
[----:B01----:R-:W-:Y:S05]  /*32f0*/  ENDCOLLECTIVE ;  /* 0x000000000000791b */ /* 0x003fea0003800000 */
.L_x_62:
[-C--:B------:R-:W-:Y:S01]  /*3300*/  ISETP.GT.AND P2, PT, R54, R2.reuse, PT ;  /* 0x000000023600720c */ /* 0x080fe20003f44270 */
[----:B------:R-:W-:Y:S01]  /*3310*/  IMAD.MOV.U32 R3, RZ, RZ, 0x2 ;  /* 0x00000002ff037424 */ /* 0x000fe200078e00ff */
[----:B------:R-:W-:-:S04]  /*3320*/  ISETP.GE.AND P0, PT, R44, R2, PT ;  /* 0x000000022c00720c */ /* 0x000fc80003f06270 */
[----:B------:R-:W-:-:S05]  /*3330*/  SEL R4, R4, RZ, !P0 ;  /* 0x000000ff04047207 */ /* 0x000fca0004000000 */
[----:B------:R-:W-:-:S04]  /*3340*/  IMAD.IADD R51, R4, 0x1, R47 ;  /* 0x0000000104337824 */ /* 0x000fc800078e022f */
[----:B------:R-:W-:-:S07]  /*3350*/  IMAD.MOV.U32 R5, RZ, RZ, R51 ;  /* 0x000000ffff057224 */ /* 0x000fce00078e0033 */
[----:B------:R-:W-:Y:S05]  /*3360*/  WARPSYNC.COLLECTIVE R0, `(.L_x_63) ;  /* 0x0000000000087348 */ /* 0x000fea0003c00000 */
[----:B------:R0:W1:Y:S02]  /*3370*/  SHFL.DOWN P0, R4, R5, R3, R2 ;  /* 0x0800000305047389 */ /* 0x0000640000000002 */
[----:B01----:R-:W-:Y:S05]  /*3380*/  ENDCOLLECTIVE ;  /* 0x000000000000791b */ /* 0x003fea0003800000 */
.L_x_63:
[----:B------:R-:W-:Y:S01]  /*3390*/  IMAD.MOV.U32 R3, RZ, RZ, 0x4 ;  /* 0x00000004ff037424 */ /* 0x000fe200078e00ff */
[----:B------:R-:W-:-:S04]  /*33a0*/  ISETP.GT.AND P0, PT, R49, R2, PT ;  /* 0x000000023100720c */ /* 0x000fc80003f04270 */
[----:B------:R-:W-:-:S05]  /*33b0*/  SEL R4, R4, RZ, !P0 ;  /* 0x000000ff04047207 */ /* 0x000fca0004000000 */
[----:B------:R-:W-:Y:S02]  /*33c0*/  IMAD.IADD R55, R51, 0x1, R4 ;  /* 0x0000000133377824 */ /* 0x000fe400078e0204 */
[----:B------:R-:W0:Y:S02]  /*33d0*/  LDC.64 R50, c[0x0][0x3a0] ;  /* 0x0000e800ff327b82 */ /* 0x000e240000000a00 */
[----:B------:R-:W-:-:S07]  /*33e0*/  IMAD.MOV.U32 R5, RZ, RZ, R55 ;  /* 0x000000ffff057224 */ /* 0x000fce00078e0037 */
[----:B0-----:R-:W-:Y:S05]  /*33f0*/  WARPSYNC.COLLECTIVE R0, `(.L_x_64) ;  /* 0x0000000000087348 */ /* 0x001fea0003c00000 */
[----:B------:R1:W2:Y:S02]  /*3400*/  SHFL.DOWN P0, R4, R5, R3, R2 ;  /* 0x0800000305047389 */ /* 0x0002a40000000002 */
[----:B012---:R-:W-:Y:S05]  /*3410*/  ENDCOLLECTIVE ;  /* 0x000000000000791b */ /* 0x007fea0003800000 */
.L_x_64:
[----:B------:R-:W-:Y:S01]  /*3420*/  IMAD.MOV.U32 R3, RZ, RZ, 0x8 ;  /* 0x00000008ff037424 */ /* 0x000fe200078e00ff */
[----:B------:R-:W-:-:S05]  /*3430*/  IADD3 R50, P3, PT, R50, 0x100, RZ ;  /* 0x0000010032327810 */ /* 0x000fca0007f7e0ff */
[----:B------:R-:W-:Y:S01]  /*3440*/  IMAD.X R51, RZ, RZ, R51, P3 ;  /* 0x000000ffff337224 */ /* 0x000fe200018e0633 */
[----:B------:R-:W-:-:S04]  /*3450*/  ISETP.GT.AND P0, PT, R52, R2, PT ;  /* 0x000000023400720c */ /* 0x000fc80003f04270 */
[----:B------:R-:W-:-:S05]  /*3460*/  SEL R4, R4, RZ, !P0 ;  /* 0x000000ff04047207 */ /* 0x000fca0004000000 */
[----:B------:R-:W-:-:S04]  /*3470*/  IMAD.IADD R47, R55, 0x1, R4 ;  /* 0x00000001372f7824 */ /* 0x000fc800078e0204 */
[----:B------:R-:W-:-:S07]  /*3480*/  IMAD.MOV.U32 R5, RZ, RZ, R47 ;  /* 0x000000ffff057224 */ /* 0x000fce00078e002f */
[----:B------:R-:W-:Y:S05]  /*3490*/  WARPSYNC.COLLECTIVE R0, `(.L_x_65) ;  /* 0x0000000000087348 */ /* 0x000fea0003c00000 */
[----:B------:R0:W1:Y:S02]  /*34a0*/  SHFL.DOWN P0, R4, R5, R3, R2 ;  /* 0x0800000305047389 */ /* 0x0000640000000002 */
[----:B01----:R-:W-:Y:S05]  /*34b0*/  ENDCOLLECTIVE ;  /* 0x000000000000791b */ /* 0x003fea0003800000 */
.L_x_65:
[----:B------:R-:W-:Y:S01]  /*34c0*/  IMAD.MOV.U32 R3, RZ, RZ, 0x10 ;  /* 0x00000010ff037424 */ /* 0x000fe200078e00ff */
[----:B------:R-:W-:-:S04]  /*34d0*/  ISETP.GT.AND P0, PT, R53, R2, PT ;  /* 0x000000023500720c */ /* 0x000fc80003f04270 */
[----:B------:R-:W-:-:S05]  /*34e0*/  SEL R4, R4, RZ, !P0 ;  /* 0x000000ff04047207 */ /* 0x000fca0004000000 */
[----:B------:R-:W-:-:S04]  /*34f0*/  IMAD.IADD R57, R47, 0x1, R4 ;  /* 0x000000012f397824 */ /* 0x000fc800078e0204 */
[----:B------:R-:W-:-:S07]  /*3500*/  IMAD.MOV.U32 R5, RZ, RZ, R57 ;  /* 0x000000ffff057224 */ /* 0x000fce00078e0039 */
[----:B------:R-:W-:Y:S05]  /*3510*/  WARPSYNC.COLLECTIVE R0, `(.L_x_66) ;  /* 0x0000000000087348 */ /* 0x000fea0003c00000 */
[----:B------:R0:W1:Y:S02]  /*3520*/  SHFL.DOWN P0, R4, R5, R3, R2 ;  /* 0x0800000305047389 */ /* 0x0000640000000002 */
[----:B01----:R-:W-:Y:S05]  /*3530*/  ENDCOLLECTIVE ;  /* 0x000000000000791b */ /* 0x003fea0003800000 */
.L_x_66:
[----:B------:R-:W-:Y:S02]  /*3540*/  ISETP.NE.AND P0, PT, R46, 0x65, PT ;  /* 0x000000652e00780c */ /* 0x000fe40003f05270 */
[----:B------:R-:W-:-:S05]  /*3550*/  SEL R4, R4, RZ, !P2 ;  /* 0x000000ff04047207 */ /* 0x000fca0005000000 */
[----:B------:R-:W-:-:S07]  /*3560*/  IMAD.IADD R56, R57, 0x1, R4 ;  /* 0x0000000139387824 */ /* 0x000fce00078e0204 */
[----:B------:R-:W-:Y:S05]  /*3570*/  WARPSYNC.COLLECTIVE R0, `(.L_x_67) ;  /* 0x0000000000087348 */ /* 0x000fea0003c00000 */
[----:B------:R-:W-:Y:S01]  /*3580*/  VOTE.ALL P0, P0 ;  /* 0x0000000000ff7806 */ /* 0x000fe20000000000 */
[----:B------:R-:W-:-:S12]  /*3590*/  ENDCOLLECTIVE ;  /* 0x000000000000791b */ /* 0x000fd80003800000 */
.L_x_67:
[----:B------:R-:W-:Y:S05]  /*35a0*/  BRA `(.L_x_68) ;  /* 0xffffffd8009c7947 */ /* 0x000fea000383ffff */
.L_x_14:
[----:B------:R-:W-:Y:S01]  /*35b0*/  BSSY B0, `(.L_x_69) ;  /* 0x0000006000007945 */ /* 0x000fe20003800000 */
[----:B------:R-:W-:Y:S01]  /*35c0*/  PLOP3.LUT P0, PT, P0, PT, PT, 0x8, 0x80 ;  /* 0x000000000080781c */ /* 0x000fe2000070e170 */
[----:B------:R-:W-:-:S12]  /*35d0*/  IMAD.MOV.U32 R0, RZ, RZ, -0x1 ;  /* 0xffffffffff007424 */ /* 0x000fd800078e00ff */
[----:B-----5:R-:W-:Y:S05]  /*35e0*/  WARPSYNC.COLLECTIVE R0, `(.L_x_70) ;  /* 0x0000000000087348 */ /* 0x020fea0003c00000 */
[----:B------:R-:W-:Y:S01]  /*35f0*/  VOTE.ANY P0, P0 ;  /* 0x0000000000ff7806 */ /* 0x000fe20000000100 */
[----:B-----5:R-:W-:-:S12]  /*3600*/  ENDCOLLECTIVE ;  /* 0x000000000000791b */ /* 0x020fd80003800000 */
.L_x_70:
[----:B------:R-:W-:Y:S05]  /*3610*/  BSYNC B0 ;  /* 0x0000000000007941 */ /* 0x000fea0003800000 */
.L_x_69:
[----:B------:R-:W-:Y:S05]  /*3620*/  BRA `(.L_x_71) ;  /* 0xffffffd8009c7947 */ /* 0x000fea000383ffff */
.L_x_18:
[----:B------:R-:W-:Y:S01]  /*3630*/  BSSY B0, `(.L_x_72) ;  /* 0x0000006000007945 */ /* 0x000fe20003800000 */
[----:B------:R-:W-:Y:S01]  /*3640*/  PLOP3.LUT P0, PT, P0, PT, PT, 0x8, 0x80 ;  /* 0x000000000080781c */ /* 0x000fe2000070e170 */
[----:B------:R-:W-:-:S12]  /*3650*/  IMAD.MOV.U32 R0, RZ, RZ, -0x1 ;  /* 0xffffffffff007424 */ /* 0x000fd800078e00ff */
[----:B-----5:R-:W-:Y:S05]  /*3660*/  WARPSYNC.COLLECTIVE R0, `(.L_x_73) ;  /* 0x0000000000087348 */ /* 0x020fea0003c00000 */
[----:B------:R-:W-:Y:S01]  /*3670*/  VOTE.ANY P0, P0 ;  /* 0x0000000000ff7806 */ /* 0x000fe20000000100 */
[----:B-----5:R-:W-:-:S12]  /*3680*/  ENDCOLLECTIVE ;  /* 0x000000000000791b */ /* 0x020fd80003800000 */
.L_x_73:
[----:B------:R-:W-:Y:S05]  /*3690*/  BSYNC B0 ;  /* 0x0000000000007941 */ /* 0x000fea0003800000 */
.L_x_72:
[----:B------:R-:W-:Y:S05]  /*36a0*/  BRA `(.L_x_74) ;  /* 0xffffffd800ac7947 */ /* 0x000fea000383ffff */
.L_x_20:
[----:B------:R-:W-:Y:S01]  /*36b0*/  BSSY B0, `(.L_x_75) ;  /* 0x0000006000007945 */ /* 0x000fe20003800000 */
[----:B------:R-:W-:Y:S01]  /*36c0*/  PLOP3.LUT P0, PT, P0, PT, PT, 0x8, 0x80 ;  /* 0x000000000080781c */ /* 0x000fe2000070e170 */
[----:B------:R-:W-:-:S12]  /*36d0*/  IMAD.MOV.U32 R0, RZ, RZ, -0x1 ;  /* 0xffffffffff007424 */ /* 0x000fd800078e00ff */
[----:B-----5:R-:W-:Y:S05]  /*36e0*/  WARPSYNC.COLLECTIVE R0, `(.L_x_76) ;  /* 0x0000000000087348 */ /* 0x020fea0003c00000 */
[----:B------:R-:W-:Y:S01]  /*36f0*/  VOTE.ANY R0, PT, P0 ;  /* 0x0000000000007806 */ /* 0x000fe200000e0100 */
[----:B-----5:R-:W-:Y:S06]  /*3700*/  ENDCOLLECTIVE ;  /* 0x000000000000791b */ /* 0x020fec0003800000 */
.L_x_76:
[----:B------:R-:W-:Y:S05]  /*3710*/  BSYNC B0 ;  /* 0x0000000000007941 */ /* 0x000fea0003800000 */
.L_x_75:
[----:B------:R-:W-:Y:S01]  /*3720*/  LOP3.LUT R0, R0, 0x80000000, R40, 0xec, !PT ;  /* 0x8000000000007812 */ /* 0x000fe200078eec28 */
[----:B------:R-:W-:Y:S02]  /*3730*/  IMAD.MOV.U32 R5, RZ, RZ, R47 ;  /* 0x000000ffff057224 */ /* 0x000fe400078e002f */
[----:B------:R-:W-:Y:S02]  /*3740*/  VIADD R48, R48, 0xffffffe0 ;  /* 0xffffffe030307836 */ /* 0x000fe40000000000 */
[----:B------:R-:W-:-:S05]  /*3750*/  VIADD R3, R0, 0xffffffff ;  /* 0xffffffff00037836 */ /* 0x000fca0000000000 */
[----:B------:R-:W-:Y:S01]  /*3760*/  LOP3.LUT R57, R0, R3, RZ, 0xc, !PT ;  /* 0x0000000300397212 */ /* 0x000fe200078e0cff */
[----:B------:R-:W-:Y:S02]  /*3770*/  IMAD.MOV.U32 R3, RZ, RZ, 0x1 ;  /* 0x00000001ff037424 */ /* 0x000fe400078e00ff */
[----:B------:R-:W-:Y:S01]  /*3780*/  IMAD.MOV.U32 R0, RZ, RZ, -0x1 ;  /* 0xffffffffff007424 */ /* 0x000fe200078e00ff */
[----:B------:R0:W1:Y:S06]  /*3790*/  POPC R2, R57 ;  /* 0x0000003900027309 */ /* 0x00006c0000000000 */
[----:B01----:R-:W-:Y:S05]  /*37a0*/  WARPSYNC.COLLECTIVE R0, `(.L_x_77) ;  /* 0x0000000000087348 */ /* 0x003fea0003c00000 */
[----:B-1----:R1:W2:Y:S02]  /*37b0*/  SHFL.DOWN P0, R4, R5, R3, R2 ;  /* 0x0800000305047389 */ /* 0x0022a40000000002 */
[----:B012---:R-:W-:Y:S05]  /*37c0*/  ENDCOLLECTIVE ;  /* 0x000000000000791b */ /* 0x007fea0003800000 */
.L_x_77:
        /* <DEDUP_REMOVED lines=9> */
.L_x_78:
        /* <DEDUP_REMOVED lines=8> */
.L_x_79:
        /* <DEDUP_REMOVED lines=8> */
.L_x_80:
        /* <DEDUP_REMOVED lines=8> */
.L_x_81:
[----:B------:R-:W-:Y:S02]  /*39e0*/  ISETP.NE.AND P0, PT, R46, 0x65, PT ;  /* 0x000000652e00780c */ /* 0x000fe40003f05270 */
[----:B------:R-:W-:-:S04]  /*39f0*/  SEL R4, R4, RZ, !P2 ;  /* 0x000000ff04047207 */ /* 0x000fc80005000000 */
[----:B------:R-:W-:-:S07]  /*3a00*/  IADD3 R56, PT, PT, R55, R4, R56 ;  /* 0x0000000437387210 */ /* 0x000fce0007ffe038 */
[----:B------:R-:W-:Y:S05]  /*3a10*/  WARPSYNC.COLLECTIVE R0, `(.L_x_82) ;  /* 0x0000000000087348 */ /* 0x000fea0003c00000 */
[----:B------:R-:W-:Y:S01]  /*3a20*/  VOTE.ALL P0, P0 ;  /* 0x0000000000ff7806 */ /* 0x000fe20000000000 */
[----:B------:R-:W-:-:S12]  /*3a30*/  ENDCOLLECTIVE ;  /* 0x000000000000791b */ /* 0x000fd80003800000 */
.L_x_82:
[----:B------:R-:W-:Y:S05]  /*3a40*/  BRA `(.L_x_83) ;  /* 0xffffffd800447947 */ /* 0x000fea000383ffff */
.L_x_34:
[----:B------:R-:W-:Y:S01]  /*3a50*/  BSSY B1, `(.L_x_84) ;  /* 0x0000006000017945 */ /* 0x000fe20003800000 */
[----:B------:R-:W-:Y:S01]  /*3a60*/  PLOP3.LUT P0, PT, P0, PT, PT, 0x8, 0x80 ;  /* 0x000000000080781c */ /* 0x000fe2000070e170 */
[----:B------:R-:W-:-:S12]  /*3a70*/  IMAD.MOV.U32 R0, RZ, RZ, -0x1 ;  /* 0xffffffffff007424 */ /* 0x000fd800078e00ff */
[----:B-----5:R-:W-:Y:S05]  /*3a80*/  WARPSYNC.COLLECTIVE R0, `(.L_x_85) ;  /* 0x0000000000087348 */ /* 0x020fea0003c00000 */
[----:B------:R-:W-:Y:S01]  /*3a90*/  VOTE.ANY P0, P0 ;  /* 0x0000000000ff7806 */ /* 0x000fe20000000100 */
[----:B-----5:R-:W-:-:S12]  /*3aa0*/  ENDCOLLECTIVE ;  /* 0x000000000000791b */ /* 0x020fd80003800000 */
.L_x_85:
[----:B------:R-:W-:Y:S05]  /*3ab0*/  BSYNC B1 ;  /* 0x0000000000017941 */ /* 0x000fea0003800000 */
.L_x_84:
[----:B------:R-:W-:Y:S05]  /*3ac0*/  BRA `(.L_x_86) ;  /* 0xffffffe800807947 */ /* 0x000fea000383ffff */
.L_x_38:
[----:B------:R-:W-:Y:S01]  /*3ad0*/  BSSY B1, `(.L_x_87) ;  /* 0x0000006000017945 */ /* 0x000fe20003800000 */
[----:B------:R-:W-:Y:S01]  /*3ae0*/  PLOP3.LUT P0, PT, P0, PT, PT, 0x8, 0x80 ;  /* 0x000000000080781c */ /* 0x000fe2000070e170 */
[----:B------:R-:W-:-:S12]  /*3af0*/  IMAD.MOV.U32 R0, RZ, RZ, -0x1 ;  /* 0xffffffffff007424 */ /* 0x000fd800078e00ff */
[----:B-----5:R-:W-:Y:S05]  /*3b00*/  WARPSYNC.COLLECTIVE R0, `(.L_x_88) ;  /* 0x0000000000087348 */ /* 0x020fea0003c00000 */
[----:B------:R-:W-:Y:S01]  /*3b10*/  VOTE.ANY P0, P0 ;  /* 0x0000000000ff7806 */ /* 0x000fe20000000100 */
[----:B-----5:R-:W-:-:S12]  /*3b20*/  ENDCOLLECTIVE ;  /* 0x000000000000791b */ /* 0x020fd80003800000 */
.L_x_88:
[----:B------:R-:W-:Y:S05]  /*3b30*/  BSYNC B1 ;  /* 0x0000000000017941 */ /* 0x000fea0003800000 */
.L_x_87:
[----:B------:R-:W-:Y:S05]  /*3b40*/  BRA `(.L_x_89) ;  /* 0xffffffe800907947 */ /* 0x000fea000383ffff */
.L_x_40:
[----:B------:R-:W0:Y:S01]  /*3b50*/  S2R R42, SR_GEMASK ;  /* 0x00000000002a7919 */ /* 0x000e220000003c00 */
[----:B------:R-:W-:Y:S01]  /*3b60*/  BSSY B1, `(.L_x_90) ;  /* 0x0000006000017945 */ /* 0x000fe20003800000 */
[----:B------:R-:W-:Y:S01]  /*3b70*/  PLOP3.LUT P0, PT, P0, PT, PT, 0x8, 0x80 ;  /* 0x000000000080781c */ /* 0x000fe2000070e170 */
[----:B------:R-:W-:-:S12]  /*3b80*/  IMAD.MOV.U32 R0, RZ, RZ, -0x1 ;  /* 0xffffffffff007424 */ /* 0x000fd800078e00ff */
[----:B0----5:R-:W-:Y:S05]  /*3b90*/  WARPSYNC.COLLECTIVE R0, `(.L_x_91) ;  /* 0x0000000000087348 */ /* 0x021fea0003c00000 */
[----:B------:R-:W-:Y:S01]  /*3ba0*/  VOTE.ANY R0, PT, P0 ;  /* 0x0000000000007806 */ /* 0x000fe200000e0100 */
[----:B0----5:R-:W-:Y:S06]  /*3bb0*/  ENDCOLLECTIVE ;  /* 0x000000000000791b */ /* 0x021fec0003800000 */
.L_x_91:
[----:B------:R-:W-:Y:S05]  /*3bc0*/  BSYNC B1 ;  /* 0x0000000000017941 */ /* 0x000fea0003800000 */
.L_x_90:
[----:B------:R-:W-:Y:S01]  /*3bd0*/  LOP3.LUT R0, R0, 0x80000000, R42, 0xec, !PT ;  /* 0x8000000000007812 */ /* 0x000fe200078eec2a */
[----:B------:R-:W-:Y:S02]  /*3be0*/  IMAD.MOV.U32 R5, RZ, RZ, R45 ;  /* 0x000000ffff057224 */ /* 0x000fe400078e002d */
[C---:B------:R-:W-:Y:S02]  /*3bf0*/  VIADD R52, R47.reuse, 0x2 ;  /* 0x000000022f347836 */ /* 0x040fe40000000000 */
[C---:B------:R-:W-:Y:S02]  /*3c00*/  VIADD R3, R0.reuse, 0xffffffff ;  /* 0xffffffff00037836 */ /* 0x040fe40000000000 */
[C---:B------:R-:W-:Y:S02]  /*3c10*/  VIADD R53, R47.reuse, 0x4 ;  /* 0x000000042f357836 */ /* 0x040fe40000000000 */
[----:B------:R-:W-:Y:S01]  /*3c20*/  VIADD R54, R47, 0x8 ;  /* 0x000000082f367836 */ /* 0x000fe20000000000 */
[----:B------:R-:W-:Y:S01]  /*3c30*/  LOP3.LUT R50, R0, R3, RZ, 0xc, !PT ;  /* 0x0000000300327212 */ /* 0x000fe200078e0cff */
[----:B------:R-:W-:-:S02]  /*3c40*/  IMAD.MOV.U32 R3, RZ, RZ, 0x1 ;  /* 0x00000001ff037424 */ /* 0x000fc400078e00ff */
[----:B------:R-:W-:Y:S01]  /*3c50*/  IMAD.MOV.U32 R0, RZ, RZ, -0x1 ;  /* 0xffffffffff007424 */ /* 0x000fe200078e00ff */
[----:B------:R0:W1:Y:S06]  /*3c60*/  POPC R2, R50 ;  /* 0x0000003200027309 */ /* 0x00006c0000000000 */
[----:B01----:R-:W-:Y:S05]  /*3c70*/  WARPSYNC.COLLECTIVE R0, `(.L_x_92) ;  /* 0x0000000000087348 */ /* 0x003fea0003c00000 */
[----:B-1----:R1:W2:Y:S02]  /*3c80*/  SHFL.DOWN P0, R4, R5, R3, R2 ;  /* 0x0800000305047389 */ /* 0x0022a40000000002 */
[----:B012---:R-:W-:Y:S05]  /*3c90*/  ENDCOLLECTIVE ;  /* 0x000000000000791b */ /* 0x007fea0003800000 */
.L_x_92:
        /* <DEDUP_REMOVED lines=8> */
.L_x_93:
        /* <DEDUP_REMOVED lines=9> */
.L_x_94:
[----:B------:R-:W-:Y:S01]  /*3db0*/  IMAD.MOV.U32 R3, RZ, RZ, 0x8 ;  /* 0x00000008ff037424 */ /* 0x000fe200078e00ff */
[----:B------:R-:W-:-:S05]  /*3dc0*/  IADD3 R50, P4, PT, R50, 0x100, RZ ;  /* 0x0000010032327810 */ /* 0x000fca0007f9e0ff */
[----:B------:R-:W-:Y:S01]  /*3dd0*/  IMAD.X R51, RZ, RZ, R51, P4 ;  /* 0x000000ffff337224 */ /* 0x000fe200020e0633 */
[----:B------:R-:W-:-:S04]  /*3de0*/  ISETP.GT.AND P0, PT, R53, R2, PT ;  /* 0x000000023500720c */ /* 0x000fc80003f04270 */
[----:B------:R-:W-:-:S05]  /*3df0*/  SEL R4, R4, RZ, !P0 ;  /* 0x000000ff04047207 */ /* 0x000fca0004000000 */
[----:B------:R-:W-:Y:S02]  /*3e00*/  IMAD.IADD R45, R55, 0x1, R4 ;  /* 0x00000001372d7824 */ /* 0x000fe400078e0204 */
[----:B------:R-:W-:Y:S02]  /*3e10*/  VIADD R55, R47, 0x10 ;  /* 0x000000102f377836 */ /* 0x000fe40000000000 */
[----:B------:R-:W-:-:S03]  /*3e20*/  IMAD.MOV.U32 R5, RZ, RZ, R45 ;  /* 0x000000ffff057224 */ /* 0x000fc600078e002d */
[----:B------:R-:W-:-:S13]  /*3e30*/  ISETP.GT.AND P3, PT, R55, R2, PT ;  /* 0x000000023700720c */ /* 0x000fda0003f64270 */
[----:B------:R-:W-:Y:S05]  /*3e40*/  WARPSYNC.COLLECTIVE R0, `(.L_x_95) ;  /* 0x0000000000087348 */ /* 0x000fea0003c00000 */
[----:B------:R0:W1:Y:S02]  /*3e50*/  SHFL.DOWN P0, R4, R5, R3, R2 ;  /* 0x0800000305047389 */ /* 0x0000640000000002 */
[----:B01----:R-:W-:Y:S05]  /*3e60*/  ENDCOLLECTIVE ;  /* 0x000000000000791b */ /* 0x003fea0003800000 */
.L_x_95:
        /* <DEDUP_REMOVED lines=8> */
.L_x_96:
[----:B------:R-:W-:Y:S02]  /*3ef0*/  ISETP.NE.AND P0, PT, R44, 0x65, PT ;  /* 0x000000652c00780c */ /* 0x000fe40003f05270 */
[----:B------:R-:W-:-:S05]  /*3f00*/  SEL R4, R4, RZ, !P3 ;  /* 0x000000ff04047207 */ /* 0x000fca0005800000 */
[----:B------:R-:W-:-:S07]  /*3f10*/  IMAD.IADD R56, R57, 0x1, R4 ;  /* 0x0000000139387824 */ /* 0x000fce00078e0204 */
[----:B------:R-:W-:Y:S05]  /*3f20*/  WARPSYNC.COLLECTIVE R0, `(.L_x_97) ;  /* 0x0000000000087348 */ /* 0x000fea0003c00000 */
[----:B------:R-:W-:Y:S01]  /*3f30*/  VOTE.ALL P0, P0 ;  /* 0x0000000000ff7806 */ /* 0x000fe20000000000 */
[----:B------:R-:W-:-:S12]  /*3f40*/  ENDCOLLECTIVE ;  /* 0x000000000000791b */ /* 0x000fd80003800000 */
.L_x_97:
[----:B------:R-:W-:Y:S05]  /*3f50*/  BRA `(.L_x_98) ;  /* 0xffffffe800287947 */ /* 0x000fea000383ffff */
.L_x_42:
[----:B------:R-:W-:Y:S01]  /*3f60*/  BSSY B1, `(.L_x_99) ;  /* 0x0000006000017945 */ /* 0x000fe20003800000 */
[----:B------:R-:W-:Y:S01]  /*3f70*/  PLOP3.LUT P0, PT, P0, PT, PT, 0x8, 0x80 ;  /* 0x000000000080781c */ /* 0x000fe2000070e170 */
[----:B------:R-:W-:-:S12]  /*3f80*/  IMAD.MOV.U32 R0, RZ, RZ, -0x1 ;  /* 0xffffffffff007424 */ /* 0x000fd800078e00ff */
[----:B-----5:R-:W-:Y:S05]  /*3f90*/  WARPSYNC.COLLECTIVE R0, `(.L_x_100) ;  /* 0x0000000000087348 */ /* 0x020fea0003c00000 */
[----:B------:R-:W-:Y:S01]  /*3fa0*/  VOTE.ANY P0, P0 ;  /* 0x0000000000ff7806 */ /* 0x000fe20000000100 */
[----:B-----5:R-:W-:-:S12]  /*3fb0*/  ENDCOLLECTIVE ;  /* 0x000000000000791b */ /* 0x020fd80003800000 */
.L_x_100:
[----:B------:R-:W-:Y:S05]  /*3fc0*/  BSYNC B1 ;  /* 0x0000000000017941 */ /* 0x000fea0003800000 */
.L_x_99:
[----:B------:R-:W-:Y:S05]  /*3fd0*/  BRA `(.L_x_101) ;  /* 0xffffffe800287947 */ /* 0x000fea000383ffff */
.L_x_46:
[----:B------:R-:W-:Y:S01]  /*3fe0*/  BSSY B1, `(.L_x_102) ;  /* 0x0000006000017945 */ /* 0x000fe20003800000 */
[----:B------:R-:W-:Y:S01]  /*3ff0*/  PLOP3.LUT P0, PT, P0, PT, PT, 0x8, 0x80 ;  /* 0x000000000080781c */ /* 0x000fe2000070e170 */
[----:B------:R-:W-:-:S12]  /*4000*/  IMAD.MOV.U32 R0, RZ, RZ, -0x1 ;  /* 0xffffffffff007424 */ /* 0x000fd800078e00ff */
[----:B-----5:R-:W-:Y:S05]  /*4010*/  WARPSYNC.COLLECTIVE R0, `(.L_x_103) ;  /* 0x0000000000087348 */ /* 0x020fea0003c00000 */
[----:B------:R-:W-:Y:S01]  /*4020*/  VOTE.ANY P0, P0 ;  /* 0x0000000000ff7806 */ /* 0x000fe20000000100 */
[----:B-----5:R-:W-:-:S12]  /*4030*/  ENDCOLLECTIVE ;  /* 0x000000000000791b */ /* 0x020fd80003800000 */
.L_x_103:
[----:B------:R-:W-:Y:S05]  /*4040*/  BSYNC B1 ;  /* 0x0000000000017941 */ /* 0x000fea0003800000 */
.L_x_102:
[----:B------:R-:W-:Y:S05]  /*4050*/  BRA `(.L_x_104) ;  /* 0xffffffe800387947 */ /* 0x000fea000383ffff */
.L_x_48:
[----:B------:R-:W-:Y:S01]  /*4060*/  BSSY B1, `(.L_x_105) ;  /* 0x0000006000017945 */ /* 0x000fe20003800000 */
[----:B------:R-:W-:Y:S01]  /*4070*/  PLOP3.LUT P0, PT, P0, PT, PT, 0x8, 0x80 ;  /* 0x000000000080781c */ /* 0x000fe2000070e170 */
[----:B------:R-:W-:-:S12]  /*4080*/  IMAD.MOV.U32 R0, RZ, RZ, -0x1 ;  /* 0xffffffffff007424 */ /* 0x000fd800078e00ff */
[----:B-----5:R-:W-:Y:S05]  /*4090*/  WARPSYNC.COLLECTIVE R0, `(.L_x_106) ;  /* 0x0000000000087348 */ /* 0x020fea0003c00000 */
[----:B------:R-:W-:Y:S01]  /*40a0*/  VOTE.ANY R0, PT, P0 ;  /* 0x0000000000007806 */ /* 0x000fe200000e0100 */
[----:B-----5:R-:W-:Y:S06]  /*40b0*/  ENDCOLLECTIVE ;  /* 0x000000000000791b */ /* 0x020fec0003800000 */
.L_x_106:
[----:B------:R-:W-:Y:S05]  /*40c0*/  BSYNC B1 ;  /* 0x0000000000017941 */ /* 0x000fea0003800000 */
.L_x_105:
        /* <DEDUP_REMOVED lines=11> */
.L_x_107:
        /* <DEDUP_REMOVED lines=9> */
.L_x_108:
        /* <DEDUP_REMOVED lines=8> */
.L_x_109:
        /* <DEDUP_REMOVED lines=8> */
.L_x_110:
        /* <DEDUP_REMOVED lines=8> */
.L_x_111:
[----:B------:R-:W-:Y:S02]  /*4390*/  ISETP.NE.AND P0, PT, R44, 0x65, PT ;  /* 0x000000652c00780c */ /* 0x000fe40003f05270 */
[----:B------:R-:W-:-:S04]  /*43a0*/  SEL R4, R4, RZ, !P3 ;  /* 0x000000ff04047207 */ /* 0x000fc80005800000 */
[----:B------:R-:W-:-:S07]  /*43b0*/  IADD3 R56, PT, PT, R57, R4, R56 ;  /* 0x0000000439387210 */ /* 0x000fce0007ffe038 */
[----:B------:R-:W-:Y:S05]  /*43c0*/  WARPSYNC.COLLECTIVE R0, `(.L_x_112) ;  /* 0x0000000000087348 */ /* 0x000fea0003c00000 */
[----:B------:R-:W-:Y:S01]  /*43d0*/  VOTE.ALL P0, P0 ;  /* 0x0000000000ff7806 */ /* 0x000fe20000000000 */
[----:B------:R-:W-:-:S12]  /*43e0*/  ENDCOLLECTIVE ;  /* 0x000000000000791b */ /* 0x000fd80003800000 */
.L_x_112:
[----:B------:R-:W-:Y:S05]  /*43f0*/  BRA `(.L_x_113) ;  /* 0xffffffe400d07947 */ /* 0x000fea000383ffff */
.L_x_114:
[----:B------:R-:W-:-:S00]  /*4400*/  BRA `(.L_x_114) ;  /* 0xfffffffc00fc7947 */ /* 0x000fc0000383ffff */
[----:B------:R-:W-:-:S00]  /*4410*/  NOP ;  /* 0x0000000000007918 */ /* 0x000fc00000000000 */
        /* <DEDUP_REMOVED lines=14> */
.L_x_123:


//--------------------- .text._ZN3cub18CUB_300001_SM_10006detail4scan23DeviceCompactInitKernelINS0_13ScanTileStateIiLb1EEEPlEEvT_iT0_ --------------------------
	.section	.text._ZN3cub18CUB_300001_SM_10006detail4scan23DeviceCompactInitKernelINS0_13ScanTileStateIiLb1EEEPlEEvT_iT0_,"ax",@progbits
	.align	128
        .global         _ZN3cub18CUB_300001_SM_10006detail4scan23DeviceCompactInitKernelINS0_13ScanTileStateIiLb1EEEPlEEvT_iT0_
        .type           _ZN3cub18CUB_300001_SM_10006detail4scan23DeviceCompactInitKernelINS0_13ScanTileStateIiLb1EEEPlEEvT_iT0_,@function
        .size           _ZN3cub18CUB_300001_SM_10006detail4scan23DeviceCompactInitKernelINS0_13ScanTileStateIiLb1EEEPlEEvT_iT0_,(.L_x_124 - _ZN3cub18CUB_300001_SM_10006detail4scan23DeviceCompactInitKernelINS0_13ScanTileStateIiLb1EEEPlEEvT_iT0_)
        .other          _ZN3cub18CUB_300001_SM_10006detail4scan23DeviceCompactInitKernelINS0_13ScanTileStateIiLb1EEEPlEEvT_iT0_,@"STO_CUDA_ENTRY STV_DEFAULT"
_ZN3cub18CUB_300001_SM_10006detail4scan23DeviceCompactInitKernelINS0_13ScanTileStateIiLb1EEEPlEEvT_iT0_:
.text._ZN3cub18CUB_300001_SM_10006detail4scan23DeviceCompactInitKernelINS0_13ScanTileStateIiLb1EEEPlEEvT_iT0_:
[----:B------:R-:W-:Y:S01]  /*0000*/  LDC R1, c[0x0][0x37c] ;  /* 0x0000df00ff017b82 */ /* 0x000fe20000000800 */
[----:B------:R-:W0:Y:S07]  /*0010*/  S2R R0, SR_TID.X ;  /* 0x0000000000007919 */ /* 0x000e2e0000002100 */
[----:B------:R-:W1:Y:S01]  /*0020*/  S2UR UR6, SR_CTAID.X ;  /* 0x00000000000679c3 */ /* 0x000e620000002500 */
[----:B------:R-:W2:Y:S07]  /*0030*/  LDCU UR4, c[0x0][0x388] ;  /* 0x00007100ff0477ac */ /* 0x000eae0008000800 */
[----:B------:R-:W1:Y:S01]  /*0040*/  LDC R7, c[0x0][0x360] ;  /* 0x0000d800ff077b82 */ /* 0x000e620000000800 */
[C---:B0-----:R-:W-:Y:S01]  /*0050*/  ISETP.GT.U32.AND P0, PT, R0.reuse, 0x1f, PT ;  /* 0x0000001f0000780c */ /* 0x041fe20003f04070 */
[----:B-1----:R-:W-:Y:S01]  /*0060*/  IMAD R7, R7, UR6, R0 ;  /* 0x0000000607077c24 */ /* 0x002fe2000f8e0200 */
[----:B------:R-:W-:-:S02]  /*0070*/  LOP3.LUT P2, RZ, R0, UR6, RZ, 0xfc, !PT ;  /* 0x0000000600ff7c12 */ /* 0x000fc4000f84fcff */
[----:B------:R-:W-:Y:S02]  /*0080*/  ISETP.NE.OR P0, PT, RZ, UR6, P0 ;  /* 0x00000006ff007c0c */ /* 0x000fe40008705670 */
[----:B--2---:R-:W-:Y:S01]  /*0090*/  ISETP.GE.AND P1, PT, R7, UR4, PT ;  /* 0x0000000407007c0c */ /* 0x004fe2000bf26270 */
[----:B------:R-:W0:Y:S10]  /*00a0*/  LDCU.64 UR4, c[0x0][0x358] ;  /* 0x00006b00ff0477ac */ /* 0x000e340008000a00 */
[----:B------:R-:W1:Y:S02]  /*00b0*/  @!P0 LDC.64 R4, c[0x0][0x380] ;  /* 0x0000e000ff048b82 */ /* 0x000e640000000a00 */
[----:B------:R-:W-:-:S06]  /*00c0*/  @!P1 MOV R6, 0x63 ;  /* 0x0000006300069802 */ /* 0x000fcc0000000f00 */
[----:B------:R-:W2:Y:S01]  /*00d0*/  @!P1 LDC.64 R2, c[0x0][0x380] ;  /* 0x0000e000ff029b82 */ /* 0x000ea20000000a00 */
[----:B-1----:R-:W-:-:S04]  /*00e0*/  @!P0 IMAD.WIDE.U32 R4, R0, 0x8, R4 ;  /* 0x0000000800048825 */ /* 0x002fc800078e0004 */
[----:B--2---:R-:W-:-:S04]  /*00f0*/  @!P1 IMAD.WIDE R2, R7, 0x8, R2 ;  /* 0x0000000807029825 */ /* 0x004fc800078e0202 */
[----:B------:R-:W-:-:S05]  /*0100*/  IMAD.MOV.U32 R7, RZ, RZ, RZ ;  /* 0x000000ffff077224 */ /* 0x000fca00078e00ff */
[----:B0-----:R0:W-:Y:S04]  /*0110*/  @!P1 STG.E.64 desc[UR4][R2.64+0x100], R6 ;  /* 0x0001000602009986 */ /* 0x0011e8000c101b04 */
[----:B------:R0:W-:Y:S01]  /*0120*/  @!P0 STG.E.64 desc[UR4][R4.64], RZ ;  /* 0x000000ff04008986 */ /* 0x0001e2000c101b04 */
[----:B------:R-:W-:Y:S05]  /*0130*/  @P2 EXIT ;  /* 0x000000000000294d */ /* 0x000fea0003800000 */
[----:B0-----:R-:W0:Y:S02]  /*0140*/  LDC.64 R2, c[0x0][0x390] ;  /* 0x0000e400ff027b82 */ /* 0x001e240000000a00 */
[----:B0-----:R-:W-:Y:S01]  /*0150*/  STG.E.64 desc[UR4][R2.64], RZ ;  /* 0x000000ff02007986 */ /* 0x001fe2000c101b04 */
[----:B------:R-:W-:Y:S05]  /*0160*/  EXIT ;  /* 0x000000000000794d */ /* 0x000fea0003800000 */
.L_x_115:
        /* <DEDUP_REMOVED lines=9> */
.L_x_124:


//--------------------- .text._ZN3cub18CUB_300001_SM_10006detail8for_each13static_kernelINS2_12policy_hub_t12policy_500_tEmN6thrust24THRUST_300001_SM_1000_NS8cuda_cub20__uninitialized_fill7functorINS7_10device_ptrI7ElementEESC_EEEEvT0_T1_ --------------------------
	.section	.text._ZN3cub18CUB_300001_SM_10006detail8for_each13static_kernelINS2_12policy_hub_t12policy_500_tEmN6thrust24THRUST_300001_SM_1000_NS8cuda_cub20__uninitialized_fill7functorINS7_10device_ptrI7ElementEESC_EEEEvT0_T1_,"ax",@progbits
	.align	128
        .global         _ZN3cub18CUB_300001_SM_10006detail8for_each13static_kernelINS2_12policy_hub_t12policy_500_tEmN6thrust24THRUST_300001_SM_1000_NS8cuda_cub20__uninitialized_fill7functorINS7_10device_ptrI7ElementEESC_EEEEvT0_T1_
        .type           _ZN3cub18CUB_300001_SM_10006detail8for_each13static_kernelINS2_12policy_hub_t12policy_500_tEmN6thrust24THRUST_300001_SM_1000_NS8cuda_cub20__uninitialized_fill7functorINS7_10device_ptrI7ElementEESC_EEEEvT0_T1_,@function
        .size           _ZN3cub18CUB_300001_SM_10006detail8for_each13static_kernelINS2_12policy_hub_t12policy_500_tEmN6thrust24THRUST_300001_SM_1000_NS8cuda_cub20__uninitialized_fill7functorINS7_10device_ptrI7ElementEESC_EEEEvT0_T1_,(.L_x_125 - _ZN3cub18CUB_300001_SM_10006detail8for_each13static_kernelINS2_12policy_hub_t12policy_500_tEmN6thrust24THRUST_300001_SM_1000_NS8cuda_cub20__uninitialized_fill7functorINS7_10device_ptrI7ElementEESC_EEEEvT0_T1_)
        .other          _ZN3cub18CUB_300001_SM_10006detail8for_each13static_kernelINS2_12policy_hub_t12policy_500_tEmN6thrust24THRUST_300001_SM_1000_NS8cuda_cub20__uninitialized_fill7functorINS7_10device_ptrI7ElementEESC_EEEEvT0_T1_,@"STO_CUDA_ENTRY STV_DEFAULT"
_ZN3cub18CUB_300001_SM_10006detail8for_each13static_kernelINS2_12policy_hub_t12policy_500_tEmN6thrust24THRUST_300001_SM_1000_NS8cuda_cub20__uninitialized_fill7functorINS7_10device_ptrI7ElementEESC_EEEEvT0_T1_:
.text._ZN3cub18CUB_300001_SM_10006detail8for_each13static_kernelINS2_12policy_hub_t12policy_500_tEmN6thrust24THRUST_300001_SM_1000_NS8cuda_cub20__uninitialized_fill7functorINS7_10device_ptrI7ElementEESC_EEEEvT0_T1_:
[----:B------:R-:W-:Y:S08]  /*0000*/  LDC R1, c[0x0][0x37c] ;  /* 0x0000df00ff017b82 */ /* 0x000ff00000000800 */
[----:B------:R-:W0:Y:S01]  /*0010*/  S2UR UR4, SR_CTAID.X ;  /* 0x00000000000479c3 */ /* 0x000e220000002500 */
[----:B------:R-:W1:Y:S01]  /*0020*/  LDCU.64 UR6, c[0x0][0x380] ;  /* 0x00007000ff0677ac */ /* 0x000e620008000a00 */
[----:B------:R-:W2:Y:S01]  /*0030*/  LDCU.64 UR8, c[0x0][0x358] ;  /* 0x00006b00ff0877ac */ /* 0x000ea20008000a00 */
[----:B0-----:R-:W-:-:S04]  /*0040*/  UIMAD.WIDE.U32 UR4, UR4, 0x200, URZ ;  /* 0x00000200040478a5 */ /* 0x001fc8000f8e00ff */
[----:B-1----:R-:W-:-:S04]  /*0050*/  UIADD3 UR6, UP0, UPT, -UR4, UR6, URZ ;  /* 0x0000000604067290 */ /* 0x002fc8000ff1e1ff */
[----:B------:R-:W-:Y:S02]  /*0060*/  UIADD3.X UR7, UPT, UPT, ~UR5, UR7, URZ, UP0, !UPT ;  /* 0x0000000705077290 */ /* 0x000fe400087fe5ff */
[----:B------:R-:W-:-:S04]  /*0070*/  UISETP.GE.U32.AND UP0, UPT, UR6, 0x200, UPT ;  /* 0x000002000600788c */ /* 0x000fc8000bf06070 */
[----:B------:R-:W-:-:S09]  /*0080*/  UISETP.GE.U32.AND.EX UP0, UPT, UR7, URZ, UPT, UP0 ;  /* 0x000000ff0700728c */ /* 0x000fd2000bf06100 */
[----:B--2---:R-:W-:Y:S05]  /*0090*/  BRA.U !UP0, `(.L_x_116) ;  /* 0x0000000108dc7547 */ /* 0x004fea000b800000 */
[----:B------:R-:W0:Y:S01]  /*00a0*/  S2R R0, SR_TID.X ;  /* 0x0000000000007919 */ /* 0x000e220000002100 */
[----:B------:R-:W1:Y:S01]  /*00b0*/  LDCU.64 UR10, c[0x0][0x388] ;  /* 0x00007100ff0a77ac */ /* 0x000e620008000a00 */
[----:B------:R-:W2:Y:S08]  /*00c0*/  LDC.64 R22, c[0x0][0x390] ;  /* 0x0000e400ff167b82 */ /* 0x000eb00000000a00 */
[----:B------:R-:W3:Y:S08]  /*00d0*/  LDC.64 R24, c[0x0][0x398] ;  /* 0x0000e600ff187b82 */ /* 0x000ef00000000a00 */
[----:B------:R-:W4:Y:S08]  /*00e0*/  LDC.64 R6, c[0x0][0x3b0] ;  /* 0x0000ec00ff067b82 */ /* 0x000f300000000a00 */
[----:B------:R-:W5:Y:S01]  /*00f0*/  LDC.64 R20, c[0x0][0x3a0] ;  /* 0x0000e800ff147b82 */ /* 0x000f620000000a00 */
[----:B0-----:R-:W-:-:S07]  /*0100*/  IADD3 R0, P0, PT, R0, UR4, RZ ;  /* 0x0000000400007c10 */ /* 0x001fce000ff1e0ff */
[----:B------:R-:W0:Y:S01]  /*0110*/  LDC.64 R18, c[0x0][0x3a8] ;  /* 0x0000ea00ff127b82 */ /* 0x000e220000000a00 */
[----:B------:R-:W-:Y:S01]  /*0120*/  IMAD.X R3, RZ, RZ, UR5, P0 ;  /* 0x00000005ff037e24 */ /* 0x000fe200080e06ff */
[----:B-1----:R-:W-:-:S04]  /*0130*/  LEA R4, P0, R0, UR10, 0x7 ;  /* 0x0000000a00047c11 */ /* 0x002fc8000f8038ff */
[----:B------:R-:W-:Y:S02]  /*0140*/  LEA.HI.X R5, R0, UR11, R3, 0x7, P0 ;  /* 0x0000000b00057c11 */ /* 0x000fe400080f3c03 */
[----:B------:R-:W1:Y:S03]  /*0150*/  LDC.64 R8, c[0x0][0x3c0] ;  /* 0x0000f000ff087b82 */ /* 0x000e660000000a00 */
[----:B--2---:R-:W-:Y:S04]  /*0160*/  STG.E.64 desc[UR8][R4.64], R22 ;  /* 0x0000001604007986 */ /* 0x004fe8000c101b08 */
[----:B------:R2:W-:Y:S01]  /*0170*/  STG.E.64 desc[UR8][R4.64+0x8000], R22 ;  /* 0x0080001604007986 */ /* 0x0005e2000c101b08 */
[----:B------:R-:W2:Y:S03]  /*0180*/  LDC.64 R2, c[0x0][0x3b8] ;  /* 0x0000ee00ff027b82 */ /* 0x000ea60000000a00 */
[----:B---3--:R-:W-:Y:S04]  /*0190*/  STG.E.64 desc[UR8][R4.64+0x8], R24 ;  /* 0x0000081804007986 */ /* 0x008fe8000c101b08 */
[----:B------:R3:W-:Y:S01]  /*01a0*/  STG.E.64 desc[UR8][R4.64+0x8008], R24 ;  /* 0x0080081804007986 */ /* 0x0007e2000c101b08 */
[----:B------:R-:W3:Y:S03]  /*01b0*/  LDC.64 R12, c[0x0][0x3c8] ;  /* 0x0000f200ff0c7b82 */ /* 0x000ee60000000a00 */
[----:B----4-:R-:W-:Y:S04]  /*01c0*/  STG.E.64 desc[UR8][R4.64+0x20], R6 ;  /* 0x0000200604007986 */ /* 0x010fe8000c101b08 */
[----:B------:R4:W-:Y:S01]  /*01d0*/  STG.E.64 desc[UR8][R4.64+0x8020], R6 ;  /* 0x0080200604007986 */ /* 0x0009e2000c101b08 */
[----:B------:R-:W4:Y:S03]  /*01e0*/  LDC.64 R10, c[0x0][0x3d0] ;  /* 0x0000f400ff0a7b82 */ /* 0x000f260000000a00 */
[----:B-----5:R-:W-:Y:S04]  /*01f0*/  STG.E.64 desc[UR8][R4.64+0x10], R20 ;  /* 0x0000101404007986 */ /* 0x020fe8000c101b08 */
[----:B------:R-:W-:Y:S01]  /*0200*/  STG.E.64 desc[UR8][R4.64+0x8010], R20 ;  /* 0x0080101404007986 */ /* 0x000fe2000c101b08 */
[----:B------:R-:W5:Y:S03]  /*0210*/  LDC.64 R16, c[0x0][0x3d8] ;  /* 0x0000f600ff107b82 */ /* 0x000f660000000a00 */
[----:B0-----:R-:W-:Y:S04]  /*0220*/  STG.E.64 desc[UR8][R4.64+0x18], R18 ;  /* 0x0000181204007986 */ /* 0x001fe8000c101b08 */
[----:B------:R-:W-:Y:S01]  /*0230*/  STG.E.64 desc[UR8][R4.64+0x8018], R18 ;  /* 0x0080181204007986 */ /* 0x000fe2000c101b08 */
[----:B------:R-:W0:Y:S03]  /*0240*/  LDC.64 R14, c[0x0][0x3e0] ;  /* 0x0000f800ff0e7b82 */ /* 0x000e260000000a00 */
[----:B--2---:R-:W-:Y:S04]  /*0250*/  STG.E.64 desc[UR8][R4.64+0x28], R2 ;  /* 0x0000280204007986 */ /* 0x004fe8000c101b08 */
[----:B------:R-:W-:Y:S01]  /*0260*/  STG.E.64 desc[UR8][R4.64+0x8028], R2 ;  /* 0x0080280204007986 */ /* 0x000fe2000c101b08 */
[----:B------:R-:W2:Y:S03]  /*0270*/  LDC.64 R26, c[0x0][0x3e8] ;  /* 0x0000fa00ff1a7b82 */ /* 0x000ea60000000a00 */
[----:B-1----:R-:W-:Y:S04]  /*0280*/  STG.E.64 desc[UR8][R4.64+0x30], R8 ;  /* 0x0000300804007986 */ /* 0x002fe8000c101b08 */
[----:B------:R-:W-:Y:S01]  /*0290*/  STG.E.64 desc[UR8][R4.64+0x8030], R8 ;  /* 0x0080300804007986 */ /* 0x000fe2000c101b08 */
[----:B------:R-:W1:Y:S03]  /*02a0*/  LDC.64 R28, c[0x0][0x3f0] ;  /* 0x0000fc00ff1c7b82 */ /* 0x000e660000000a00 */
[----:B---3--:R-:W-:Y:S04]  /*02b0*/  STG.E.64 desc[UR8][R4.64+0x38], R12 ;  /* 0x0000380c04007986 */ /* 0x008fe8000c101b08 */
[----:B------:R-:W-:Y:S01]  /*02c0*/  STG.E.64 desc[UR8][R4.64+0x8038], R12 ;  /* 0x0080380c04007986 */ /* 0x000fe2000c101b08 */
[----:B------:R-:W3:Y:S03]  /*02d0*/  LDC.64 R22, c[0x0][0x3f8] ;  /* 0x0000fe00ff167b82 */ /* 0x000ee60000000a00 */
[----:B----4-:R-:W-:Y:S04]  /*02e0*/  STG.E.64 desc[UR8][R4.64+0x40], R10 ;  /* 0x0000400a04007986 */ /* 0x010fe8000c101b08 */
[----:B------:R-:W-:Y:S01]  /*02f0*/  STG.E.64 desc[UR8][R4.64+0x8040], R10 ;  /* 0x0080400a04007986 */ /* 0x000fe2000c101b08 */
[----:B------:R-:W4:Y:S03]  /*0300*/  LDC.64 R24, c[0x0][0x400] ;  /* 0x00010000ff187b82 */ /* 0x000f260000000a00 */
[----:B-----5:R-:W-:Y:S04]  /*0310*/  STG.E.64 desc[UR8][R4.64+0x48], R16 ;  /* 0x0000481004007986 */ /* 0x020fe8000c101b08 */
[----:B------:R-:W-:Y:S01]  /*0320*/  STG.E.64 desc[UR8][R4.64+0x8048], R16 ;  /* 0x0080481004007986 */ /* 0x000fe2000c101b08 */
[----:B------:R-:W5:Y:S03]  /*0330*/  LDC.64 R6, c[0x0][0x408] ;  /* 0x00010200ff067b82 */ /* 0x000f660000000a00 */
[----:B0-----:R-:W-:Y:S04]  /*0340*/  STG.E.64 desc[UR8][R4.64+0x50], R14 ;  /* 0x0000500e04007986 */ /* 0x001fe8000c101b08 */
[----:B------:R-:W-:Y:S04]  /*0350*/  STG.E.64 desc[UR8][R4.64+0x8050], R14 ;  /* 0x0080500e04007986 */ /* 0x000fe8000c101b08 */
[----:B--2---:R-:W-:Y:S04]  /*0360*/  STG.E.64 desc[UR8][R4.64+0x58], R26 ;  /* 0x0000581a04007986 */ /* 0x004fe8000c101b08 */
[----:B------:R-:W-:Y:S04]  /*0370*/  STG.E.64 desc[UR8][R4.64+0x8058], R26 ;  /* 0x0080581a04007986 */ /* 0x000fe8000c101b08 */
[----:B-1----:R-:W-:Y:S04]  /*0380*/  STG.E.64 desc[UR8][R4.64+0x60], R28 ;  /* 0x0000601c04007986 */ /* 0x002fe8000c101b08 */
[----:B------:R-:W-:Y:S04]  /*0390*/  STG.E.64 desc[UR8][R4.64+0x8060], R28 ;  /* 0x0080601c04007986 */ /* 0x000fe8000c101b08 */
[----:B---3--:R-:W-:Y:S04]  /*03a0*/  STG.E.64 desc[UR8][R4.64+0x68], R22 ;  /* 0x0000681604007986 */ /* 0x008fe8000c101b08 */
[----:B------:R-:W-:Y:S04]  /*03b0*/  STG.E.64 desc[UR8][R4.64+0x8068], R22 ;  /* 0x0080681604007986 */ /* 0x000fe8000c101b08 */
[----:B----4-:R-:W-:Y:S04]  /*03c0*/  STG.E.64 desc[UR8][R4.64+0x70], R24 ;  /* 0x0000701804007986 */ /* 0x010fe8000c101b08 */
[----:B------:R-:W-:Y:S04]  /*03d0*/  STG.E.64 desc[UR8][R4.64+0x8070], R24 ;  /* 0x0080701804007986 */ /* 0x000fe8000c101b08 */
[----:B-----5:R-:W-:Y:S04]  /*03e0*/  STG.E.64 desc[UR8][R4.64+0x78], R6 ;  /* 0x0000780604007986 */ /* 0x020fe8000c101b08 */
[----:B------:R-:W-:Y:S01]  /*03f0*/  STG.E.64 desc[UR8][R4.64+0x8078], R6 ;  /* 0x0080780604007986 */ /* 0x000fe2000c101b08 */
[----:B------:R-:W-:Y:S05]  /*0400*/  EXIT ;  /* 0x000000000000794d */ /* 0x000fea0003800000 */
.L_x_116:
[----:B------:R-:W0:Y:S01]  /*0410*/  S2R R0, SR_TID.X ;  /* 0x0000000000007919 */ /* 0x000e220000002100 */
[----:B------:R-:W1:Y:S01]  /*0420*/  LDCU.64 UR10, c[0x0][0x388] ;  /* 0x00007100ff0a77ac */ /* 0x000e620008000a00 */
[----:B------:R-:W-:Y:S01]  /*0430*/  IMAD.U32 R4, RZ, RZ, UR7 ;  /* 0x00000007ff047e24 */ /* 0x000fe2000f8e00ff */
[----:B------:R-:W-:Y:S01]  /*0440*/  BSSY.RECONVERGENT B0, `(.L_x_117) ;  /* 0x000002c000007945 */ /* 0x000fe20003800200 */
[----:B------:R-:W-:Y:S01]  /*0450*/  IMAD.U32 R5, RZ, RZ, UR7 ;  /* 0x00000007ff057e24 */ /* 0x000fe2000f8e00ff */
[C---:B0-----:R-:W-:Y:S01]  /*0460*/  ISETP.LT.U32.AND P1, PT, R0.reuse, UR6, PT ;  /* 0x0000000600007c0c */ /* 0x041fe2000bf21070 */
[C---:B------:R-:W-:Y:S01]  /*0470*/  VIADD R2, R0.reuse, 0x100 ;  /* 0x0000010000027836 */ /* 0x040fe20000000000 */
[----:B------:R-:W-:Y:S02]  /*0480*/  IADD3 R0, P2, PT, R0, UR4, RZ ;  /* 0x0000000400007c10 */ /* 0x000fe4000ff5e0ff */
[----:B------:R-:W-:Y:S02]  /*0490*/  ISETP.GT.U32.AND.EX P1, PT, R4, RZ, PT, P1 ;  /* 0x000000ff0400720c */ /* 0x000fe40003f24110 */
[----:B------:R-:W-:Y:S01]  /*04a0*/  ISETP.LT.U32.AND P0, PT, R2, UR6, PT ;  /* 0x0000000602007c0c */ /* 0x000fe2000bf01070 */
[----:B------:R-:W-:Y:S01]  /*04b0*/  IMAD.X R3, RZ, RZ, UR5, P2 ;  /* 0x00000005ff037e24 */ /* 0x000fe200090e06ff */
[----:B-1----:R-:W-:-:S02]  /*04c0*/  LEA R2, P2, R0, UR10, 0x7 ;  /* 0x0000000a00027c11 */ /* 0x002fc4000f8438ff */
[----:B------:R-:W-:Y:S02]  /*04d0*/  ISETP.GT.U32.AND.EX P0, PT, R5, RZ, PT, P0 ;  /* 0x000000ff0500720c */ /* 0x000fe40003f04100 */
[----:B------:R-:W-:-:S05]  /*04e0*/  LEA.HI.X R3, R0, UR11, R3, 0x7, P2 ;  /* 0x0000000b00037c11 */ /* 0x000fca00090f3c03 */
[----:B------:R-:W-:Y:S06]  /*04f0*/  @!P1 BRA `(.L_x_118) ;  /* 0x0000000000809947 */ /* 0x000fec0003800000 */
[----:B------:R-:W0:Y:S08]  /*0500*/  LDC.64 R4, c[0x0][0x390] ;  /* 0x0000e400ff047b82 */ /* 0x000e300000000a00 */
[----:B------:R-:W1:Y:S08]  /*0510*/  LDC.64 R6, c[0x0][0x398] ;  /* 0x0000e600ff067b82 */ /* 0x000e700000000a00 */
[----:B------:R-:W2:Y:S08]  /*0520*/  LDC.64 R8, c[0x0][0x3a0] ;  /* 0x0000e800ff087b82 */ /* 0x000eb00000000a00 */
[----:B------:R-:W3:Y:S01]  /*0530*/  LDC.64 R10, c[0x0][0x3a8] ;  /* 0x0000ea00ff0a7b82 */ /* 0x000ee20000000a00 */
[----:B0-----:R0:W-:Y:S04]  /*0540*/  STG.E.64 desc[UR8][R2.64], R4 ;  /* 0x0000000402007986 */ /* 0x0011e8000c101b08 */
[----:B-1----:R1:W-:Y:S03]  /*0550*/  STG.E.64 desc[UR8][R2.64+0x8], R6 ;  /* 0x0000080602007986 */ /* 0x0023e6000c101b08 */
[----:B------:R-:W4:Y:S01]  /*0560*/  LDC.64 R12, c[0x0][0x3b0] ;  /* 0x0000ec00ff0c7b82 */ /* 0x000f220000000a00 */
[----:B--2---:R2:W-:Y:S07]  /*0570*/  STG.E.64 desc[UR8][R2.64+0x10], R8 ;  /* 0x0000100802007986 */ /* 0x0045ee000c101b08 */
[----:B------:R-:W5:Y:S01]  /*0580*/  LDC.64 R14, c[0x0][0x3b8] ;  /* 0x0000ee00ff0e7b82 */ /* 0x000f620000000a00 */
[----:B---3--:R3:W-:Y:S07]  /*0590*/  STG.E.64 desc[UR8][R2.64+0x18], R10 ;  /* 0x0000180a02007986 */ /* 0x0087ee000c101b08 */
[----:B------:R-:W0:Y:S08]  /*05a0*/  LDC.64 R16, c[0x0][0x3c0] ;  /* 0x0000f000ff107b82 */ /* 0x000e300000000a00 */
[----:B------:R-:W1:Y:S01]  /*05b0*/  LDC.64 R18, c[0x0][0x3c8] ;  /* 0x0000f200ff127b82 */ /* 0x000e620000000a00 */
[----:B----4-:R4:W-:Y:S07]  /*05c0*/  STG.E.64 desc[UR8][R2.64+0x20], R12 ;  /* 0x0000200c02007986 */ /* 0x0109ee000c101b08 */
[----:B------:R-:W2:Y:S01]  /*05d0*/  LDC.64 R20, c[0x0][0x3d0] ;  /* 0x0000f400ff147b82 */ /* 0x000ea20000000a00 */
[----:B-----5:R4:W-:Y:S07]  /*05e0*/  STG.E.64 desc[UR8][R2.64+0x28], R14 ;  /* 0x0000280e02007986 */ /* 0x0209ee000c101b08 */
[----:B------:R-:W5:Y:S01]  /*05f0*/  LDC.64 R22, c[0x0][0x3d8] ;  /* 0x0000f600ff167b82 */ /* 0x000f620000000a00 */
[----:B0-----:R4:W-:Y:S07]  /*0600*/  STG.E.64 desc[UR8][R2.64+0x30], R16 ;  /* 0x0000301002007986 */ /* 0x0019ee000c101b08 */
[----:B------:R-:W0:Y:S01]  /*0610*/  LDC.64 R24, c[0x0][0x3e0] ;  /* 0x0000f800ff187b82 */ /* 0x000e220000000a00 */
[----:B-1----:R4:W-:Y:S07]  /*0620*/  STG.E.64 desc[UR8][R2.64+0x38], R18 ;  /* 0x0000381202007986 */ /* 0x0029ee000c101b08 */
[----:B------:R-:W1:Y:S01]  /*0630*/  LDC.64 R4, c[0x0][0x3e8] ;  /* 0x0000fa00ff047b82 */ /* 0x000e620000000a00 */
[----:B--2---:R4:W-:Y:S07]  /*0640*/  STG.E.64 desc[UR8][R2.64+0x40], R20 ;  /* 0x0000401402007986 */ /* 0x0049ee000c101b08 */
[----:B------:R-:W2:Y:S01]  /*0650*/  LDC.64 R6, c[0x0][0x3f0] ;  /* 0x0000fc00ff067b82 */ /* 0x000ea20000000a00 */
[----:B-----5:R4:W-:Y:S07]  /*0660*/  STG.E.64 desc[UR8][R2.64+0x48], R22 ;  /* 0x0000481602007986 */ /* 0x0209ee000c101b08 */
[----:B------:R-:W5:Y:S01]  /*0670*/  LDC.64 R8, c[0x0][0x3f8] ;  /* 0x0000fe00ff087b82 */ /* 0x000f620000000a00 */
[----:B0-----:R4:W-:Y:S07]  /*0680*/  STG.E.64 desc[UR8][R2.64+0x50], R24 ;  /* 0x0000501802007986 */ /* 0x0019ee000c101b08 */
[----:B---3--:R-:W0:Y:S01]  /*0690*/  LDC.64 R10, c[0x0][0x400] ;  /* 0x00010000ff0a7b82 */ /* 0x008e220000000a00 */
[----:B-1----:R4:W-:Y:S07]  /*06a0*/  STG.E.64 desc[UR8][R2.64+0x58], R4 ;  /* 0x0000580402007986 */ /* 0x0029ee000c101b08 */
[----:B------:R-:W1:Y:S01]  /*06b0*/  LDC.64 R26, c[0x0][0x408] ;  /* 0x00010200ff1a7b82 */ /* 0x000e620000000a00 */
[----:B--2---:R4:W-:Y:S04]  /*06c0*/  STG.E.64 desc[UR8][R2.64+0x60], R6 ;  /* 0x0000600602007986 */ /* 0x0049e8000c101b08 */
[----:B-----5:R4:W-:Y:S04]  /*06d0*/  STG.E.64 desc[UR8][R2.64+0x68], R8 ;  /* 0x0000680802007986 */ /* 0x0209e8000c101b08 */
[----:B0-----:R4:W-:Y:S04]  /*06e0*/  STG.E.64 desc[UR8][R2.64+0x70], R10 ;  /* 0x0000700a02007986 */ /* 0x0019e8000c101b08 */
[----:B-1----:R4:W-:Y:S02]  /*06f0*/  STG.E.64 desc[UR8][R2.64+0x78], R26 ;  /* 0x0000781a02007986 */ /* 0x0029e4000c101b08 */
.L_x_118:
[----:B------:R-:W-:Y:S05]  /*0700*/  BSYNC.RECONVERGENT B0 ;  /* 0x0000000000007941 */ /* 0x000fea0003800200 */
.L_x_117:
[----:B------:R-:W-:Y:S05]  /*0710*/  @!P0 EXIT ;  /* 0x000000000000894d */ /* 0x000fea0003800000 */
[----:B----4-:R-:W0:Y:S08]  /*0720*/  LDC.64 R4, c[0x0][0x390] ;  /* 0x0000e400ff047b82 */ /* 0x010e300000000a00 */
        /* <DEDUP_REMOVED lines=11> */
[----:B----4-:R-:W-:Y:S07]  /*07e0*/  STG.E.64 desc[UR8][R2.64+0x8020], R12 ;  /* 0x0080200c02007986 */ /* 0x010fee000c101b08 */
[----:B------:R-:W4:Y:S01]  /*07f0*/  LDC.64 R20, c[0x0][0x3d0] ;  /* 0x0000f400ff147b82 */ /* 0x000f220000000a00 */
[----:B-----5:R-:W-:Y:S07]  /*0800*/  STG.E.64 desc[UR8][R2.64+0x8028], R14 ;  /* 0x0080280e02007986 */ /* 0x020fee000c101b08 */
[----:B------:R-:W5:Y:S01]  /*0810*/  LDC.64 R22, c[0x0][0x3d8] ;  /* 0x0000f600ff167b82 */ /* 0x000f620000000a00 */
[----:B0-----:R-:W-:Y:S07]  /*0820*/  STG.E.64 desc[UR8][R2.64+0x8030], R16 ;  /* 0x0080301002007986 */ /* 0x001fee000c101b08 */
[----:B------:R-:W0:Y:S01]  /*0830*/  LDC.64 R24, c[0x0][0x3e0] ;  /* 0x0000f800ff187b82 */ /* 0x000e220000000a00 */
[----:B-1----:R-:W-:Y:S07]  /*0840*/  STG.E.64 desc[UR8][R2.64+0x8038], R18 ;  /* 0x0080381202007986 */ /* 0x002fee000c101b08 */
[----:B------:R-:W1:Y:S01]  /*0850*/  LDC.64 R4, c[0x0][0x3e8] ;  /* 0x0000fa00ff047b82 */ /* 0x000e620000000a00 */
[----:B----4-:R-:W-:Y:S07]  /*0860*/  STG.E.64 desc[UR8][R2.64+0x8040], R20 ;  /* 0x0080401402007986 */ /* 0x010fee000c101b08 */
[----:B------:R-:W4:Y:S01]  /*0870*/  LDC.64 R6, c[0x0][0x3f0] ;  /* 0x0000fc00ff067b82 */ /* 0x000f220000000a00 */
[----:B-----5:R-:W-:Y:S07]  /*0880*/  STG.E.64 desc[UR8][R2.64+0x8048], R22 ;  /* 0x0080481602007986 */ /* 0x020fee000c101b08 */
[----:B--2---:R-:W2:Y:S01]  /*0890*/  LDC.64 R8, c[0x0][0x3f8] ;  /* 0x0000fe00ff087b82 */ /* 0x004ea20000000a00 */
[----:B0-----:R-:W-:Y:S07]  /*08a0*/  STG.E.64 desc[UR8][R2.64+0x8050], R24 ;  /* 0x0080501802007986 */ /* 0x001fee000c101b08 */
[----:B---3--:R-:W0:Y:S01]  /*08b0*/  LDC.64 R10, c[0x0][0x400] ;  /* 0x00010000ff0a7b82 */ /* 0x008e220000000a00 */
[----:B-1----:R-:W-:Y:S07]  /*08c0*/  STG.E.64 desc[UR8][R2.64+0x8058], R4 ;  /* 0x0080580402007986 */ /* 0x002fee000c101b08 */
[----:B------:R-:W1:Y:S01]  /*08d0*/  LDC.64 R26, c[0x0][0x408] ;  /* 0x00010200ff1a7b82 */ /* 0x000e620000000a00 */
[----:B----4-:R-:W-:Y:S04]  /*08e0*/  STG.E.64 desc[UR8][R2.64+0x8060], R6 ;  /* 0x0080600602007986 */ /* 0x010fe8000c101b08 */
[----:B--2---:R-:W-:Y:S04]  /*08f0*/  STG.E.64 desc[UR8][R2.64+0x8068], R8 ;  /* 0x0080680802007986 */ /* 0x004fe8000c101b08 */
[----:B0-----:R-:W-:Y:S04]  /*0900*/  STG.E.64 desc[UR8][R2.64+0x8070], R10 ;  /* 0x0080700a02007986 */ /* 0x001fe8000c101b08 */
[----:B-1----:R-:W-:Y:S01]  /*0910*/  STG.E.64 desc[UR8][R2.64+0x8078], R26 ;  /* 0x0080781a02007986 */ /* 0x002fe2000c101b08 */
[----:B------:R-:W-:Y:S05]  /*0920*/  EXIT ;  /* 0x000000000000794d */ /* 0x000fea0003800000 */
.L_x_119:
        /* <DEDUP_REMOVED lines=13> */
.L_x_125:


//--------------------- .text._ZN3cub18CUB_300001_SM_10006detail8for_each13static_kernelINS2_12policy_hub_t12policy_500_tEmN6thrust24THRUST_300001_SM_1000_NS8cuda_cub20__uninitialized_fill7functorINS7_10device_ptrIiEEiEEEEvT0_T1_ --------------------------
	.section	.text._ZN3cub18CUB_300001_SM_10006detail8for_each13static_kernelINS2_12policy_hub_t12policy_500_tEmN6thrust24THRUST_300001_SM_1000_NS8cuda_cub20__uninitialized_fill7functorINS7_10device_ptrIiEEiEEEEvT0_T1_,"ax",@progbits
	.align	128
        .global         _ZN3cub18CUB_300001_SM_10006detail8for_each13static_kernelINS2_12policy_hub_t12policy_500_tEmN6thrust24THRUST_300001_SM_1000_NS8cuda_cub20__uninitialized_fill7functorINS7_10device_ptrIiEEiEEEEvT0_T1_
        .type           _ZN3cub18CUB_300001_SM_10006detail8for_each13static_kernelINS2_12policy_hub_t12policy_500_tEmN6thrust24THRUST_300001_SM_1000_NS8cuda_cub20__uninitialized_fill7functorINS7_10device_ptrIiEEiEEEEvT0_T1_,@function
        .size           _ZN3cub18CUB_300001_SM_10006detail8for_each13static_kernelINS2_12policy_hub_t12policy_500_tEmN6thrust24THRUST_300001_SM_1000_NS8cuda_cub20__uninitialized_fill7functorINS7_10device_ptrIiEEiEEEEvT0_T1_,(.L_x_126 - _ZN3cub18CUB_300001_SM_10006detail8for_each13static_kernelINS2_12policy_hub_t12policy_500_tEmN6thrust24THRUST_300001_SM_1000_NS8cuda_cub20__uninitialized_fill7functorINS7_10device_ptrIiEEiEEEEvT0_T1_)
        .other          _ZN3cub18CUB_300001_SM_10006detail8for_each13static_kernelINS2_12policy_hub_t12policy_500_tEmN6thrust24THRUST_300001_SM_1000_NS8cuda_cub20__uninitialized_fill7functorINS7_10device_ptrIiEEiEEEEvT0_T1_,@"STO_CUDA_ENTRY STV_DEFAULT"
_ZN3cub18CUB_300001_SM_10006detail8for_each13static_kernelINS2_12policy_hub_t12policy_500_tEmN6thrust24THRUST_300001_SM_1000_NS8cuda_cub20__uninitialized_fill7functorINS7_10device_ptrIiEEiEEEEvT0_T1_:
.text._ZN3cub18CUB_300001_SM_10006detail8for_each13static_kernelINS2_12policy_hub_t12policy_500_tEmN6thrust24THRUST_300001_SM_1000_NS8cuda_cub20__uninitialized_fill7functorINS7_10device_ptrIiEEiEEEEvT0_T1_:
        /* <DEDUP_REMOVED lines=12> */
[----:B------:R-:W2:Y:S01]  /*00c0*/  LDC R5, c[0x0][0x390] ;  /* 0x0000e400ff057b82 */ /* 0x000ea20000000800 */
[----:B0-----:R-:W-:-:S05]  /*00d0*/  IADD3 R0, P0, PT, R0, UR4, RZ ;  /* 0x0000000400007c10 */ /* 0x001fca000ff1e0ff */
[----:B------:R-:W-:Y:S01]  /*00e0*/  IMAD.X R3, RZ, RZ, UR5, P0 ;  /* 0x00000005ff037e24 */ /* 0x000fe200080e06ff */
[----:B-1----:R-:W-:-:S04]  /*00f0*/  LEA R2, P0, R0, UR6, 0x2 ;  /* 0x0000000600027c11 */ /* 0x002fc8000f8010ff */
[----:B------:R-:W-:-:S05]  /*0100*/  LEA.HI.X R3, R0, UR7, R3, 0x2, P0 ;  /* 0x0000000700037c11 */ /* 0x000fca00080f1403 */
[----:B--2---:R-:W-:Y:S04]  /*0110*/  STG.E desc[UR8][R2.64], R5 ;  /* 0x0000000502007986 */ /* 0x004fe8000c101908 */
[----:B------:R-:W-:Y:S01]  /*0120*/  STG.E desc[UR8][R2.64+0x400], R5 ;  /* 0x0004000502007986 */ /* 0x000fe2000c101908 */
[----:B------:R-:W-:Y:S05]  /*0130*/  EXIT ;  /* 0x000000000000794d */ /* 0x000fea0003800000 */
.L_x_120:
[----:B------:R-:W0:Y:S01]  /*0140*/  S2R R0, SR_TID.X ;  /* 0x0000000000007919 */ /* 0x000e220000002100 */
[----:B------:R-:W-:Y:S01]  /*0150*/  IMAD.U32 R2, RZ, RZ, UR7 ;  /* 0x00000007ff027e24 */ /* 0x000fe2000f8e00ff */
[----:B------:R-:W1:Y:S01]  /*0160*/  LDCU.64 UR10, c[0x0][0x388] ;  /* 0x00007100ff0a77ac */ /* 0x000e620008000a00 */
[----:B------:R-:W-:Y:S01]  /*0170*/  IMAD.U32 R4, RZ, RZ, UR7 ;  /* 0x00000007ff047e24 */ /* 0x000fe2000f8e00ff */
[----:B0-----:R-:W-:-:S04]  /*0180*/  ISETP.LT.U32.AND P0, PT, R0, UR6, PT ;  /* 0x0000000600007c0c */ /* 0x001fc8000bf01070 */
[----:B------:R-:W-:Y:S01]  /*0190*/  ISETP.GT.U32.AND.EX P0, PT, R2, RZ, PT, P0 ;  /* 0x000000ff0200720c */ /* 0x000fe20003f04100 */
[C---:B------:R-:W-:Y:S01]  /*01a0*/  VIADD R2, R0.reuse, 0x100 ;  /* 0x0000010000027836 */ /* 0x040fe20000000000 */
[----:B------:R-:W-:-:S04]  /*01b0*/  IADD3 R0, P2, PT, R0, UR4, RZ ;  /* 0x0000000400007c10 */ /* 0x000fc8000ff5e0ff */
[----:B------:R-:W-:Y:S01]  /*01c0*/  ISETP.LT.U32.AND P1, PT, R2, UR6, PT ;  /* 0x0000000602007c0c */ /* 0x000fe2000bf21070 */
[----:B------:R-:W-:Y:S01]  /*01d0*/  IMAD.X R3, RZ, RZ, UR5, P2 ;  /* 0x00000005ff037e24 */ /* 0x000fe200090e06ff */
[----:B-1----:R-:W-:Y:S02]  /*01e0*/  LEA R2, P2, R0, UR10, 0x2 ;  /* 0x0000000a00027c11 */ /* 0x002fe4000f8410ff */
[----:B------:R-:W-:Y:S02]  /*01f0*/  ISETP.GT.U32.AND.EX P1, PT, R4, RZ, PT, P1 ;  /* 0x000000ff0400720c */ /* 0x000fe40003f24110 */
[----:B------:R-:W-:Y:S01]  /*0200*/  LEA.HI.X R3, R0, UR11, R3, 0x2, P2 ;  /* 0x0000000b00037c11 */ /* 0x000fe200090f1403 */
[----:B------:R-:W0:Y:S04]  /*0210*/  @P0 LDC R5, c[0x0][0x390] ;  /* 0x0000e400ff050b82 */ /* 0x000e280000000800 */
[----:B0-----:R0:W-:Y:S06]  /*0220*/  @P0 STG.E desc[UR8][R2.64], R5 ;  /* 0x0000000502000986 */ /* 0x0011ec000c101908 */
[----:B------:R-:W-:Y:S05]  /*0230*/  @!P1 EXIT ;  /* 0x000000000000994d */ /* 0x000fea0003800000 */
[----:B0-----:R-:W0:Y:S02]  /*0240*/  LDC R5, c[0x0][0x390] ;  /* 0x0000e400ff057b82 */ /* 0x001e240000000800 */
[----:B0-----:R-:W-:Y:S01]  /*0250*/  STG.E desc[UR8][R2.64+0x400], R5 ;  /* 0x0004000502007986 */ /* 0x001fe2000c101908 */
[----:B------:R-:W-:Y:S05]  /*0260*/  EXIT ;  /* 0x000000000000794d */ /* 0x000fea0003800000 */
.L_x_121:
        /* <DEDUP_REMOVED lines=9> */
.L_x_126:


//--------------------- .text._ZN3cub18CUB_300001_SM_10006detail11EmptyKernelIvEEvv --------------------------
	.section	.text._ZN3cub18CUB_300001_SM_10006detail11EmptyKernelIvEEvv,"ax",@progbits
	.align	128
        .global         _ZN3cub18CUB_300001_SM_10006detail11EmptyKernelIvEEvv
        .type           _ZN3cub18CUB_300001_SM_10006detail11EmptyKernelIvEEvv,@function
        .size           _ZN3cub18CUB_300001_SM_10006detail11EmptyKernelIvEEvv,(.L_x_127 - _ZN3cub18CUB_300001_SM_10006detail11EmptyKernelIvEEvv)
        .other          _ZN3cub18CUB_300001_SM_10006detail11EmptyKernelIvEEvv,@"STO_CUDA_ENTRY STV_DEFAULT"
_ZN3cub18CUB_300001_SM_10006detail11EmptyKernelIvEEvv:
.text._ZN3cub18CUB_300001_SM_10006detail11EmptyKernelIvEEvv:
[----:B------:R-:W-:Y:S01]  /*0000*/  LDC R1, c[0x0][0x37c] ;  /* 0x0000df00ff017b82 */ /* 0x000fe20000000800 */
[----:B------:R-:W-:Y:S05]  /*0010*/  EXIT ;  /* 0x000000000000794d */ /* 0x000fea0003800000 */
.L_x_122:
        /* <DEDUP_REMOVED lines=14> */
.L_x_127:


//--------------------- .nv.shared._ZN3cub18CUB_300001_SM_10006detail6select23DeviceSelectSweepKernelINS2_10policy_hubI7ElementiiLb0ELNS0_10SelectImplE0EE10Policy1000EN6thrust24THRUST_300001_SM_1000_NS6detail15normal_iteratorINSA_10device_ptrIS5_EEEENSC_INSD_IKiEEEESF_PlNS0_13ScanTileStateIiLb1EEE13CopyPredicateNS0_8NullTypeEiNS2_19streaming_context_tIlLb1EEELS6_0EEEvT0_T1_T2_T3_T4_T5_T6_T7_iT8_NS1_7vsmem_tE --------------------------
	.section	.nv.shared._ZN3cub18CUB_300001_SM_10006detail6select23DeviceSelectSweepKernelINS2_10policy_hubI7ElementiiLb0ELNS0_10SelectImplE0EE10Policy1000EN6thrust24THRUST_300001_SM_1000_NS6detail15normal_iteratorINSA_10device_ptrIS5_EEEENSC_INSD_IKiEEEESF_PlNS0_13ScanTileStateIiLb1EEE13CopyPredicateNS0_8NullTypeEiNS2_19streaming_context_tIlLb1EEELS6_0EEEvT0_T1_T2_T3_T4_T5_T6_T7_iT8_NS1_7vsmem_tE,"aw",@nobits
	.sectionflags	@""
	.align	16
.nv.shared._ZN3cub18CUB_300001_SM_10006detail6select23DeviceSelectSweepKernelINS2_10policy_hubI7ElementiiLb0ELNS0_10SelectImplE0EE10Policy1000EN6thrust24THRUST_300001_SM_1000_NS6detail15normal_iteratorINSA_10device_ptrIS5_EEEENSC_INSD_IKiEEEESF_PlNS0_13ScanTileStateIiLb1EEE13CopyPredicateNS0_8NullTypeEiNS2_19streaming_context_tIlLb1EEELS6_0EEEvT0_T1_T2_T3_T4_T5_T6_T7_iT8_NS1_7vsmem_tE:
	.zero		33840


//--------------------- .nv.shared.reserved.0     --------------------------
	.section	.nv.shared.reserved.0,"aw",@nobits
	.weak		__nv_reservedSMEM_offset_0_alias
	.size		__nv_reservedSMEM_offset_0_alias, 0, 64
	.other		__nv_reservedSMEM_offset_0_alias,@"STO_CUDA_RESERVED_SHARED STV_DEFAULT"
__nv_reservedSMEM_offset_0_alias:
	.zero		0
	.zero		64


//--------------------- .nv.global                --------------------------
	.section	.nv.global,"aw",@nobits
.nv.global:
	.type		_ZN34_INTERNAL_60abd666_4_k_cu_74f577186thrust24THRUST_300001_SM_1000_NS3seqE,@object
	.size		_ZN34_INTERNAL_60abd666_4_k_cu_74f577186thrust24THRUST_300001_SM_1000_NS3seqE,(_ZN34_INTERNAL_60abd666_4_k_cu_74f577184cuda3std3__48in_placeE - _ZN34_INTERNAL_60abd666_4_k_cu_74f577186thrust24THRUST_300001_SM_1000_NS3seqE)
_ZN34_INTERNAL_60abd666_4_k_cu_74f577186thrust24THRUST_300001_SM_1000_NS3seqE:
	.zero		1
	.type		_ZN34_INTERNAL_60abd666_4_k_cu_74f577184cuda3std3__48in_placeE,@object
	.size		_ZN34_INTERNAL_60abd666_4_k_cu_74f577184cuda3std3__48in_placeE,(_ZN34_INTERNAL_60abd666_4_k_cu_74f577184cuda3std6ranges3__45__cpo4sizeE - _ZN34_INTERNAL_60abd666_4_k_cu_74f577184cuda3std3__48in_placeE)
_ZN34_INTERNAL_60abd666_4_k_cu_74f577184cuda3std3__48in_placeE:
	.zero		1
	.type		_ZN34_INTERNAL_60abd666_4_k_cu_74f577184cuda3std6ranges3__45__cpo4sizeE,@object
	.size		_ZN34_INTERNAL_60abd666_4_k_cu_74f577184cuda3std6ranges3__45__cpo4sizeE,(_ZN34_INTERNAL_60abd666_4_k_cu_74f577186thrust24THRUST_300001_SM_1000_NS12placeholders2_3E - _ZN34_INTERNAL_60abd666_4_k_cu_74f577184cuda3std6ranges3__45__cpo4sizeE)
_ZN34_INTERNAL_60abd666_4_k_cu_74f577184cuda3std6ranges3__45__cpo4sizeE:
	.zero		1
	.type		_ZN34_INTERNAL_60abd666_4_k_cu_74f577186thrust24THRUST_300001_SM_1000_NS12placeholders2_3E,@object
	.size		_ZN34_INTERNAL_60abd666_4_k_cu_74f577186thrust24THRUST_300001_SM_1000_NS12placeholders2_3E,(_ZN34_INTERNAL_60abd666_4_k_cu_74f577184cuda3std3__45__cpo6cbeginE - _ZN34_INTERNAL_60abd666_4_k_cu_74f577186thrust24THRUST_300001_SM_1000_NS12placeholders2_3E)
_ZN34_INTERNAL_60abd666_4_k_cu_74f577186thrust24THRUST_300001_SM_1000_NS12placeholders2_3E:
	.zero		1
	.type		_ZN34_INTERNAL_60abd666_4_k_cu_74f577184cuda3std3__45__cpo6cbeginE,@object
	.size		_ZN34_INTERNAL_60abd666_4_k_cu_74f577184cuda3std3__45__cpo6cbeginE,(_ZN34_INTERNAL_60abd666_4_k_cu_74f577184cuda3std6ranges3__45__cpo6cbeginE - _ZN34_INTERNAL_60abd666_4_k_cu_74f577184cuda3std3__45__cpo6cbeginE)
_ZN34_INTERNAL_60abd666_4_k_cu_74f577184cuda3std3__45__cpo6cbeginE:
	.zero		1
	.type		_ZN34_INTERNAL_60abd666_4_k_cu_74f577184cuda3std6ranges3__45__cpo6cbeginE,@object
	.size		_ZN34_INTERNAL_60abd666_4_k_cu_74f577184cuda3std6ranges3__45__cpo6cbeginE,(_ZN34_INTERNAL_60abd666_4_k_cu_74f577186thrust24THRUST_300001_SM_1000_NS12placeholders2_7E - _ZN34_INTERNAL_60abd666_4_k_cu_74f577184cuda3std6ranges3__45__cpo6cbeginE)
_ZN34_INTERNAL_60abd666_4_k_cu_74f577184cuda3std6ranges3__45__cpo6cbeginE:
	.zero		1
	.type		_ZN34_INTERNAL_60abd666_4_k_cu_74f577186thrust24THRUST_300001_SM_1000_NS12placeholders2_7E,@object
	.size		_ZN34_INTERNAL_60abd666_4_k_cu_74f577186thrust24THRUST_300001_SM_1000_NS12placeholders2_7E,(_ZN34_INTERNAL_60abd666_4_k_cu_74f577184cuda3std3__45__cpo7crbeginE - _ZN34_INTERNAL_60abd666_4_k_cu_74f577186thrust24THRUST_300001_SM_1000_NS12placeholders2_7E)
_ZN34_INTERNAL_60abd666_4_k_cu_74f577186thrust24THRUST_300001_SM_1000_NS12placeholders2_7E:
	.zero		1
	.type		_ZN34_INTERNAL_60abd666_4_k_cu_74f577184cuda3std3__45__cpo7crbeginE,@object
	.size		_ZN34_INTERNAL_60abd666_4_k_cu_74f577184cuda3std3__45__cpo7crbeginE,(_ZN34_INTERNAL_60abd666_4_k_cu_74f577184cuda3std6ranges3__45__cpo4nextE - _ZN34_INTERNAL_60abd666_4_k_cu_74f577184cuda3std3__45__cpo7crbeginE)
_ZN34_INTERNAL_60abd666_4_k_cu_74f577184cuda3std3__45__cpo7crbeginE:
	.zero		1
	.type		_ZN34_INTERNAL_60abd666_4_k_cu_74f577184cuda3std6ranges3__45__cpo4nextE,@object
	.size		_ZN34_INTERNAL_60abd666_4_k_cu_74f577184cuda3std6ranges3__45__cpo4nextE,(_ZN34_INTERNAL_60abd666_4_k_cu_74f577184cuda3std6ranges3__45__cpo4swapE - _ZN34_INTERNAL_60abd666_4_k_cu_74f577184cuda3std6ranges3__45__cpo4nextE)
_ZN34_INTERNAL_60abd666_4_k_cu_74f577184cuda3std6ranges3__45__cpo4nextE:
	.zero		1
	.type		_ZN34_INTERNAL_60abd666_4_k_cu_74f577184cuda3std6ranges3__45__cpo4swapE,@object
	.size		_ZN34_INTERNAL_60abd666_4_k_cu_74f577184cuda3std6ranges3__45__cpo4swapE,(_ZN34_INTERNAL_60abd666_4_k_cu_74f577186thrust24THRUST_300001_SM_1000_NS8cuda_cub10par_nosyncE - _ZN34_INTERNAL_60abd666_4_k_cu_74f577184cuda3std6ranges3__45__cpo4swapE)
_ZN34_INTERNAL_60abd666_4_k_cu_74f577184cuda3std6ranges3__45__cpo4swapE:
	.zero		1
	.type		_ZN34_INTERNAL_60abd666_4_k_cu_74f577186thrust24THRUST_300001_SM_1000_NS8cuda_cub10par_nosyncE,@object
	.size		_ZN34_INTERNAL_60abd666_4_k_cu_74f577186thrust24THRUST_300001_SM_1000_NS8cuda_cub10par_nosyncE,(_ZN34_INTERNAL_60abd666_4_k_cu_74f577186thrust24THRUST_300001_SM_1000_NS12placeholders2_9E - _ZN34_INTERNAL_60abd666_4_k_cu_74f577186thrust24THRUST_300001_SM_1000_NS8cuda_cub10par_nosyncE)
_ZN34_INTERNAL_60abd666_4_k_cu_74f577186thrust24THRUST_300001_SM_1000_NS8cuda_cub10par_nosyncE:
	.zero		1
	.type		_ZN34_INTERNAL_60abd666_4_k_cu_74f577186thrust24THRUST_300001_SM_1000_NS12placeholders2_9E,@object
	.size		_ZN34_INTERNAL_60abd666_4_k_cu_74f577186thrust24THRUST_300001_SM_1000_NS12placeholders2_9E,(_ZN34_INTERNAL_60abd666_4_k_cu_74f577184cuda3std3__436_GLOBAL__N__60abd666_4_k_cu_74f577186ignoreE - _ZN34_INTERNAL_60abd666_4_k_cu_74f577186thrust24THRUST_300001_SM_1000_NS12placeholders2_9E)
_ZN34_INTERNAL_60abd666_4_k_cu_74f577186thrust24THRUST_300001_SM_1000_NS12placeholders2_9E:
	.zero		1
	.type		_ZN34_INTERNAL_60abd666_4_k_cu_74f577184cuda3std3__436_GLOBAL__N__60abd666_4_k_cu_74f577186ignoreE,@object
	.size		_ZN34_INTERNAL_60abd666_4_k_cu_74f577184cuda3std3__436_GLOBAL__N__60abd666_4_k_cu_74f577186ignoreE,(_ZN34_INTERNAL_60abd666_4_k_cu_74f577184cuda3std6ranges3__45__cpo4dataE - _ZN34_INTERNAL_60abd666_4_k_cu_74f577184cuda3std3__436_GLOBAL__N__60abd666_4_k_cu_74f577186ignoreE)
_ZN34_INTERNAL_60abd666_4_k_cu_74f577184cuda3std3__436_GLOBAL__N__60abd666_4_k_cu_74f577186ignoreE:
	.zero		1
	.type		_ZN34_INTERNAL_60abd666_4_k_cu_74f577184cuda3std6ranges3__45__cpo4dataE,@object
	.size		_ZN34_INTERNAL_60abd666_4_k_cu_74f577184cuda3std6ranges3__45__cpo4dataE,(_ZN34_INTERNAL_60abd666_4_k_cu_74f577186thrust24THRUST_300001_SM_1000_NS12placeholders2_1E - _ZN34_INTERNAL_60abd666_4_k_cu_74f577184cuda3std6ranges3__45__cpo4dataE)
_ZN34_INTERNAL_60abd666_4_k_cu_74f577184cuda3std6ranges3__45__cpo4dataE:
	.zero		1
	.type		_ZN34_INTERNAL_60abd666_4_k_cu_74f577186thrust24THRUST_300001_SM_1000_NS12placeholders2_1E,@object
	.size		_ZN34_INTERNAL_60abd666_4_k_cu_74f577186thrust24THRUST_300001_SM_1000_NS12placeholders2_1E,(_ZN34_INTERNAL_60abd666_4_k_cu_74f577184cuda3std3__45__cpo5beginE - _ZN34_INTERNAL_60abd666_4_k_cu_74f577186thrust24THRUST_300001_SM_1000_NS12placeholders2_1E)
_ZN34_INTERNAL_60abd666_4_k_cu_74f577186thrust24THRUST_300001_SM_1000_NS12placeholders2_1E:
	.zero		1
	.type		_ZN34_INTERNAL_60abd666_4_k_cu_74f577184cuda3std3__45__cpo5beginE,@object
	.size		_ZN34_INTERNAL_60abd666_4_k_cu_74f577184cuda3std3__45__cpo5beginE,(_ZN34_INTERNAL_60abd666_4_k_cu_74f577184cuda3std6ranges3__45__cpo5beginE - _ZN34_INTERNAL_60abd666_4_k_cu_74f577184cuda3std3__45__cpo5beginE)
_ZN34_INTERNAL_60abd666_4_k_cu_74f577184cuda3std3__45__cpo5beginE:
	.zero		1
	.type		_ZN34_INTERNAL_60abd666_4_k_cu_74f577184cuda3std6ranges3__45__cpo5beginE,@object
	.size		_ZN34_INTERNAL_60abd666_4_k_cu_74f577184cuda3std6ranges3__45__cpo5beginE,(_ZN34_INTERNAL_60abd666_4_k_cu_74f577186thrust24THRUST_300001_SM_1000_NS12placeholders2_5E - _ZN34_INTERNAL_60abd666_4_k_cu_74f577184cuda3std6ranges3__45__cpo5beginE)
_ZN34_INTERNAL_60abd666_4_k_cu_74f577184cuda3std6ranges3__45__cpo5beginE:
	.zero		1
	.type		_ZN34_INTERNAL_60abd666_4_k_cu_74f577186thrust24THRUST_300001_SM_1000_NS12placeholders2_5E,@object
	.size		_ZN34_INTERNAL_60abd666_4_k_cu_74f577186thrust24THRUST_300001_SM_1000_NS12placeholders2_5E,(_ZN34_INTERNAL_60abd666_4_k_cu_74f577184cuda3std3__45__cpo6rbeginE - _ZN34_INTERNAL_60abd666_4_k_cu_74f577186thrust24THRUST_300001_SM_1000_NS12placeholders2_5E)
_ZN34_INTERNAL_60abd666_4_k_cu_74f577186thrust24THRUST_300001_SM_1000_NS12placeholders2_5E:
	.zero		1
	.type		_ZN34_INTERNAL_60abd666_4_k_cu_74f577184cuda3std3__45__cpo6rbeginE,@object
	.size		_ZN34_INTERNAL_60abd666_4_k_cu_74f577184cuda3std3__45__cpo6rbeginE,(_ZN34_INTERNAL_60abd666_4_k_cu_74f577184cuda3std6ranges3__45__cpo7advanceE - _ZN34_INTERNAL_60abd666_4_k_cu_74f577184cuda3std3__45__cpo6rbeginE)
_ZN34_INTERNAL_60abd666_4_k_cu_74f577184cuda3std3__45__cpo6rbeginE:
	.zero		1
	.type		_ZN34_INTERNAL_60abd666_4_k_cu_74f577184cuda3std6ranges3__45__cpo7advanceE,@object
	.size		_ZN34_INTERNAL_60abd666_4_k_cu_74f577184cuda3std6ranges3__45__cpo7advanceE,(_ZN34_INTERNAL_60abd666_4_k_cu_74f577184cuda3std3__47nulloptE - _ZN34_INTERNAL_60abd666_4_k_cu_74f577184cuda3std6ranges3__45__cpo7advanceE)
_ZN34_INTERNAL_60abd666_4_k_cu_74f577184cuda3std6ranges3__45__cpo7advanceE:
	.zero		1
	.type		_ZN34_INTERNAL_60abd666_4_k_cu_74f577184cuda3std3__47nulloptE,@object
	.size		_ZN34_INTERNAL_60abd666_4_k_cu_74f577184cuda3std3__47nulloptE,(_ZN34_INTERNAL_60abd666_4_k_cu_74f577184cuda3std6ranges3__45__cpo8distanceE - _ZN34_INTERNAL_60abd666_4_k_cu_74f577184cuda3std3__47nulloptE)
_ZN34_INTERNAL_60abd666_4_k_cu_74f577184cuda3std3__47nulloptE:
	.zero		1
	.type		_ZN34_INTERNAL_60abd666_4_k_cu_74f577184cuda3std6ranges3__45__cpo8distanceE,@object
	.size		_ZN34_INTERNAL_60abd666_4_k_cu_74f577184cuda3std6ranges3__45__cpo8distanceE,(_ZN34_INTERNAL_60abd666_4_k_cu_74f577186thrust24THRUST_300001_SM_1000_NS12placeholders3_10E - _ZN34_INTERNAL_60abd666_4_k_cu_74f577184cuda3std6ranges3__45__cpo8distanceE)
_ZN34_INTERNAL_60abd666_4_k_cu_74f577184cuda3std6ranges3__45__cpo8distanceE:
	.zero		1
	.type		_ZN34_INTERNAL_60abd666_4_k_cu_74f577186thrust24THRUST_300001_SM_1000_NS12placeholders3_10E,@object
	.size		_ZN34_INTERNAL_60abd666_4_k_cu_74f577186thrust24THRUST_300001_SM_1000_NS12placeholders3_10E,(_ZN34_INTERNAL_60abd666_4_k_cu_74f577184cuda3std3__419piecewise_constructE - _ZN34_INTERNAL_60abd666_4_k_cu_74f577186thrust24THRUST_300001_SM_1000_NS12placeholders3_10E)
_ZN34_INTERNAL_60abd666_4_k_cu_74f577186thrust24THRUST_300001_SM_1000_NS12placeholders3_10E:
	.zero		1
	.type		_ZN34_INTERNAL_60abd666_4_k_cu_74f577184cuda3std3__419piecewise_constructE,@object
	.size		_ZN34_INTERNAL_60abd666_4_k_cu_74f577184cuda3std3__419piecewise_constructE,(_ZN34_INTERNAL_60abd666_4_k_cu_74f577184cuda3std6ranges3__45__cpo5cdataE - _ZN34_INTERNAL_60abd666_4_k_cu_74f577184cuda3std3__419piecewise_constructE)
_ZN34_INTERNAL_60abd666_4_k_cu_74f577184cuda3std3__419piecewise_constructE:
	.zero		1
	.type		_ZN34_INTERNAL_60abd666_4_k_cu_74f577184cuda3std6ranges3__45__cpo5cdataE,@object
	.size		_ZN34_INTERNAL_60abd666_4_k_cu_74f577184cuda3std6ranges3__45__cpo5cdataE,(_ZN34_INTERNAL_60abd666_4_k_cu_74f577186thrust24THRUST_300001_SM_1000_NS12placeholders2_2E - _ZN34_INTERNAL_60abd666_4_k_cu_74f577184cuda3std6ranges3__45__cpo5cdataE)
_ZN34_INTERNAL_60abd666_4_k_cu_74f577184cuda3std6ranges3__45__cpo5cdataE:
	.zero		1
	.type		_ZN34_INTERNAL_60abd666_4_k_cu_74f577186thrust24THRUST_300001_SM_1000_NS12placeholders2_2E,@object
	.size		_ZN34_INTERNAL_60abd666_4_k_cu_74f577186thrust24THRUST_300001_SM_1000_NS12placeholders2_2E,(_ZN34_INTERNAL_60abd666_4_k_cu_74f577184cuda3std3__45__cpo3endE - _ZN34_INTERNAL_60abd666_4_k_cu_74f577186thrust24THRUST_300001_SM_1000_NS12placeholders2_2E)
_ZN34_INTERNAL_60abd666_4_k_cu_74f577186thrust24THRUST_300001_SM_1000_NS12placeholders2_2E:
	.zero		1
	.type		_ZN34_INTERNAL_60abd666_4_k_cu_74f577184cuda3std3__45__cpo3endE,@object
	.size		_ZN34_INTERNAL_60abd666_4_k_cu_74f577184cuda3std3__45__cpo3endE,(_ZN34_INTERNAL_60abd666_4_k_cu_74f577184cuda3std6ranges3__45__cpo3endE - _ZN34_INTERNAL_60abd666_4_k_cu_74f577184cuda3std3__45__cpo3endE)
_ZN34_INTERNAL_60abd666_4_k_cu_74f577184cuda3std3__45__cpo3endE:
	.zero		1
	.type		_ZN34_INTERNAL_60abd666_4_k_cu_74f577184cuda3std6ranges3__45__cpo3endE,@object
	.size		_ZN34_INTERNAL_60abd666_4_k_cu_74f577184cuda3std6ranges3__45__cpo3endE,(_ZN34_INTERNAL_60abd666_4_k_cu_74f577186thrust24THRUST_300001_SM_1000_NS12placeholders2_6E - _ZN34_INTERNAL_60abd666_4_k_cu_74f577184cuda3std6ranges3__45__cpo3endE)
_ZN34_INTERNAL_60abd666_4_k_cu_74f577184cuda3std6ranges3__45__cpo3endE:
	.zero		1
	.type		_ZN34_INTERNAL_60abd666_4_k_cu_74f577186thrust24THRUST_300001_SM_1000_NS12placeholders2_6E,@object
	.size		_ZN34_INTERNAL_60abd666_4_k_cu_74f577186thrust24THRUST_300001_SM_1000_NS12placeholders2_6E,(_ZN34_INTERNAL_60abd666_4_k_cu_74f577184cuda3std3__45__cpo4rendE - _ZN34_INTERNAL_60abd666_4_k_cu_74f577186thrust24THRUST_300001_SM_1000_NS12placeholders2_6E)
_ZN34_INTERNAL_60abd666_4_k_cu_74f577186thrust24THRUST_300001_SM_1000_NS12placeholders2_6E:
	.zero		1
	.type		_ZN34_INTERNAL_60abd666_4_k_cu_74f577184cuda3std3__45__cpo4rendE,@object
	.size		_ZN34_INTERNAL_60abd666_4_k_cu_74f577184cuda3std3__45__cpo4rendE,(_ZN34_INTERNAL_60abd666_4_k_cu_74f577184cuda3std6ranges3__45__cpo9iter_swapE - _ZN34_INTERNAL_60abd666_4_k_cu_74f577184cuda3std3__45__cpo4rendE)
_ZN34_INTERNAL_60abd666_4_k_cu_74f577184cuda3std3__45__cpo4rendE:
	.zero		1
	.type		_ZN34_INTERNAL_60abd666_4_k_cu_74f577184cuda3std6ranges3__45__cpo9iter_swapE,@object
	.size		_ZN34_INTERNAL_60abd666_4_k_cu_74f577184cuda3std6ranges3__45__cpo9iter_swapE,(_ZN34_INTERNAL_60abd666_4_k_cu_74f577184cuda3std3__48unexpectE - _ZN34_INTERNAL_60abd666_4_k_cu_74f577184cuda3std6ranges3__45__cpo9iter_swapE)
_ZN34_INTERNAL_60abd666_4_k_cu_74f577184cuda3std6ranges3__45__cpo9iter_swapE:
	.zero		1
	.type		_ZN34_INTERNAL_60abd666_4_k_cu_74f577184cuda3std3__48unexpectE,@object
	.size		_ZN34_INTERNAL_60abd666_4_k_cu_74f577184cuda3std3__48unexpectE,(_ZN34_INTERNAL_60abd666_4_k_cu_74f577186thrust24THRUST_300001_SM_1000_NS8cuda_cub3parE - _ZN34_INTERNAL_60abd666_4_k_cu_74f577184cuda3std3__48unexpectE)
_ZN34_INTERNAL_60abd666_4_k_cu_74f577184cuda3std3__48unexpectE:
	.zero		1
	.type		_ZN34_INTERNAL_60abd666_4_k_cu_74f577186thrust24THRUST_300001_SM_1000_NS8cuda_cub3parE,@object
	.size		_ZN34_INTERNAL_60abd666_4_k_cu_74f577186thrust24THRUST_300001_SM_1000_NS8cuda_cub3parE,(_ZN34_INTERNAL_60abd666_4_k_cu_74f577186thrust24THRUST_300001_SM_1000_NS12placeholders2_4E - _ZN34_INTERNAL_60abd666_4_k_cu_74f577186thrust24THRUST_300001_SM_1000_NS8cuda_cub3parE)
_ZN34_INTERNAL_60abd666_4_k_cu_74f577186thrust24THRUST_300001_SM_1000_NS8cuda_cub3parE:
	.zero		1
	.type		_ZN34_INTERNAL_60abd666_4_k_cu_74f577186thrust24THRUST_300001_SM_1000_NS12placeholders2_4E,@object
	.size		_ZN34_INTERNAL_60abd666_4_k_cu_74f577186thrust24THRUST_300001_SM_1000_NS12placeholders2_4E,(_ZN34_INTERNAL_60abd666_4_k_cu_74f577184cuda3std3__45__cpo4cendE - _ZN34_INTERNAL_60abd666_4_k_cu_74f577186thrust24THRUST_300001_SM_1000_NS12placeholders2_4E)
_ZN34_INTERNAL_60abd666_4_k_cu_74f577186thrust24THRUST_300001_SM_1000_NS12placeholders2_4E:
	.zero		1
	.type		_ZN34_INTERNAL_60abd666_4_k_cu_74f577184cuda3std3__45__cpo4cendE,@object
	.size		_ZN34_INTERNAL_60abd666_4_k_cu_74f577184cuda3std3__45__cpo4cendE,(_ZN34_INTERNAL_60abd666_4_k_cu_74f577184cuda3std6ranges3__45__cpo4cendE - _ZN34_INTERNAL_60abd666_4_k_cu_74f577184cuda3std3__45__cpo4cendE)
_ZN34_INTERNAL_60abd666_4_k_cu_74f577184cuda3std3__45__cpo4cendE:
	.zero		1
	.type		_ZN34_INTERNAL_60abd666_4_k_cu_74f577184cuda3std6ranges3__45__cpo4cendE,@object
	.size		_ZN34_INTERNAL_60abd666_4_k_cu_74f577184cuda3std6ranges3__45__cpo4cendE,(_ZN34_INTERNAL_60abd666_4_k_cu_74f577184cuda3std3__420unreachable_sentinelE - _ZN34_INTERNAL_60abd666_4_k_cu_74f577184cuda3std6ranges3__45__cpo4cendE)
_ZN34_INTERNAL_60abd666_4_k_cu_74f577184cuda3std6ranges3__45__cpo4cendE:
	.zero		1
	.type		_ZN34_INTERNAL_60abd666_4_k_cu_74f577184cuda3std3__420unreachable_sentinelE,@object
	.size		_ZN34_INTERNAL_60abd666_4_k_cu_74f577184cuda3std3__420unreachable_sentinelE,(_ZN34_INTERNAL_60abd666_4_k_cu_74f577184cuda3std6ranges3__45__cpo5ssizeE - _ZN34_INTERNAL_60abd666_4_k_cu_74f577184cuda3std3__420unreachable_sentinelE)
_ZN34_INTERNAL_60abd666_4_k_cu_74f577184cuda3std3__420unreachable_sentinelE:
	.zero		1
	.type		_ZN34_INTERNAL_60abd666_4_k_cu_74f577184cuda3std6ranges3__45__cpo5ssizeE,@object
	.size		_ZN34_INTERNAL_60abd666_4_k_cu_74f577184cuda3std6ranges3__45__cpo5ssizeE,(_ZN34_INTERNAL_60abd666_4_k_cu_74f577186thrust24THRUST_300001_SM_1000_NS12placeholders2_8E - _ZN34_INTERNAL_60abd666_4_k_cu_74f577184cuda3std6ranges3__45__cpo5ssizeE)
_ZN34_INTERNAL_60abd666_4_k_cu_74f577184cuda3std6ranges3__45__cpo5ssizeE:
	.zero		1
	.type		_ZN34_INTERNAL_60abd666_4_k_cu_74f577186thrust24THRUST_300001_SM_1000_NS12placeholders2_8E,@object
	.size		_ZN34_INTERNAL_60abd666_4_k_cu_74f577186thrust24THRUST_300001_SM_1000_NS12placeholders2_8E,(_ZN34_INTERNAL_60abd666_4_k_cu_74f577184cuda3std3__45__cpo5crendE - _ZN34_INTERNAL_60abd666_4_k_cu_74f577186thrust24THRUST_300001_SM_1000_NS12placeholders2_8E)
_ZN34_INTERNAL_60abd666_4_k_cu_74f577186thrust24THRUST_300001_SM_1000_NS12placeholders2_8E:
	.zero		1
	.type		_ZN34_INTERNAL_60abd666_4_k_cu_74f577184cuda3std3__45__cpo5crendE,@object
	.size		_ZN34_INTERNAL_60abd666_4_k_cu_74f577184cuda3std3__45__cpo5crendE,(_ZN34_INTERNAL_60abd666_4_k_cu_74f577184cuda3std6ranges3__45__cpo4prevE - _ZN34_INTERNAL_60abd666_4_k_cu_74f577184cuda3std3__45__cpo5crendE)
_ZN34_INTERNAL_60abd666_4_k_cu_74f577184cuda3std3__45__cpo5crendE:
	.zero		1
	.type		_ZN34_INTERNAL_60abd666_4_k_cu_74f577184cuda3std6ranges3__45__cpo4prevE,@object
	.size		_ZN34_INTERNAL_60abd666_4_k_cu_74f577184cuda3std6ranges3__45__cpo4prevE,(_ZN34_INTERNAL_60abd666_4_k_cu_74f577184cuda3std6ranges3__45__cpo9iter_moveE - _ZN34_INTERNAL_60abd666_4_k_cu_74f577184cuda3std6ranges3__45__cpo4prevE)
_ZN34_INTERNAL_60abd666_4_k_cu_74f577184cuda3std6ranges3__45__cpo4prevE:
	.zero		1
	.type		_ZN34_INTERNAL_60abd666_4_k_cu_74f577184cuda3std6ranges3__45__cpo9iter_moveE,@object
	.size		_ZN34_INTERNAL_60abd666_4_k_cu_74f577184cuda3std6ranges3__45__cpo9iter_moveE,(_ZN34_INTERNAL_60abd666_4_k_cu_74f577186thrust24THRUST_300001_SM_1000_NS6system6detail10sequential3seqE - _ZN34_INTERNAL_60abd666_4_k_cu_74f577184cuda3std6ranges3__45__cpo9iter_moveE)
_ZN34_INTERNAL_60abd666_4_k_cu_74f577184cuda3std6ranges3__45__cpo9iter_moveE:
	.zero		1
	.type		_ZN34_INTERNAL_60abd666_4_k_cu_74f577186thrust24THRUST_300001_SM_1000_NS6system6detail10sequential3seqE,@object
	.size		_ZN34_INTERNAL_60abd666_4_k_cu_74f577186thrust24THRUST_300001_SM_1000_NS6system6detail10sequential3seqE,(.L_31 - _ZN34_INTERNAL_60abd666_4_k_cu_74f577186thrust24THRUST_300001_SM_1000_NS6system6detail10sequential3seqE)
_ZN34_INTERNAL_60abd666_4_k_cu_74f577186thrust24THRUST_300001_SM_1000_NS6system6detail10sequential3seqE:
	.zero		1
.L_31:


//--------------------- .nv.constant0._ZN3cub18CUB_300001_SM_10006detail6select23DeviceSelectSweepKernelINS2_10policy_hubI7ElementiiLb0ELNS0_10SelectImplE0EE10Policy1000EN6thrust24THRUST_300001_SM_1000_NS6detail15normal_iteratorINSA_10device_ptrIS5_EEEENSC_INSD_IKiEEEESF_PlNS0_13ScanTileStateIiLb1EEE13CopyPredicateNS0_8NullTypeEiNS2_19streaming_context_tIlLb1EEELS6_0EEEvT0_T1_T2_T3_T4_T5_T6_T7_iT8_NS1_7vsmem_tE --------------------------
	.section	.nv.constant0._ZN3cub18CUB_300001_SM_10006detail6select23DeviceSelectSweepKernelINS2_10policy_hubI7ElementiiLb0ELNS0_10SelectImplE0EE10Policy1000EN6thrust24THRUST_300001_SM_1000_NS6detail15normal_iteratorINSA_10device_ptrIS5_EEEENSC_INSD_IKiEEEESF_PlNS0_13ScanTileStateIiLb1EEE13CopyPredicateNS0_8NullTypeEiNS2_19streaming_context_tIlLb1EEELS6_0EEEvT0_T1_T2_T3_T4_T5_T6_T7_iT8_NS1_7vsmem_tE,"a",@progbits
	.sectionflags	@""
	.align	4
.nv.constant0._ZN3cub18CUB_300001_SM_10006detail6select23DeviceSelectSweepKernelINS2_10policy_hubI7ElementiiLb0ELNS0_10SelectImplE0EE10Policy1000EN6thrust24THRUST_300001_SM_1000_NS6detail15normal_iteratorINSA_10device_ptrIS5_EEEENSC_INSD_IKiEEEESF_PlNS0_13ScanTileStateIiLb1EEE13CopyPredicateNS0_8NullTypeEiNS2_19streaming_context_tIlLb1EEELS6_0EEEvT0_T1_T2_T3_T4_T5_T6_T7_iT8_NS1_7vsmem_tE:
	.zero		1000


//--------------------- .nv.constant0._ZN3cub18CUB_300001_SM_10006detail4scan23DeviceCompactInitKernelINS0_13ScanTileStateIiLb1EEEPlEEvT_iT0_ --------------------------
	.section	.nv.constant0._ZN3cub18CUB_300001_SM_10006detail4scan23DeviceCompactInitKernelINS0_13ScanTileStateIiLb1EEEPlEEvT_iT0_,"a",@progbits
	.sectionflags	@""
	.align	4
.nv.constant0._ZN3cub18CUB_300001_SM_10006detail4scan23DeviceCompactInitKernelINS0_13ScanTileStateIiLb1EEEPlEEvT_iT0_:
	.zero		920


//--------------------- .nv.constant0._ZN3cub18CUB_300001_SM_10006detail8for_each13static_kernelINS2_12policy_hub_t12policy_500_tEmN6thrust24THRUST_300001_SM_1000_NS8cuda_cub20__uninitialized_fill7functorINS7_10device_ptrI7ElementEESC_EEEEvT0_T1_ --------------------------
	.section	.nv.constant0._ZN3cub18CUB_300001_SM_10006detail8for_each13static_kernelINS2_12policy_hub_t12policy_500_tEmN6thrust24THRUST_300001_SM_1000_NS8cuda_cub20__uninitialized_fill7functorINS7_10device_ptrI7ElementEESC_EEEEvT0_T1_,"a",@progbits
	.sectionflags	@""
	.align	4
.nv.constant0._ZN3cub18CUB_300001_SM_10006detail8for_each13static_kernelINS2_12policy_hub_t12policy_500_tEmN6thrust24THRUST_300001_SM_1000_NS8cuda_cub20__uninitialized_fill7functorINS7_10device_ptrI7ElementEESC_EEEEvT0_T1_:
	.zero		1040


//--------------------- .nv.constant0._ZN3cub18CUB_300001_SM_10006detail8for_each13static_kernelINS2_12policy_hub_t12policy_500_tEmN6thrust24THRUST_300001_SM_1000_NS8cuda_cub20__uninitialized_fill7functorINS7_10device_ptrIiEEiEEEEvT0_T1_ --------------------------
	.section	.nv.constant0._ZN3cub18CUB_300001_SM_10006detail8for_each13static_kernelINS2_12policy_hub_t12policy_500_tEmN6thrust24THRUST_300001_SM_1000_NS8cuda_cub20__uninitialized_fill7functorINS7_10device_ptrIiEEiEEEEvT0_T1_,"a",@progbits
	.sectionflags	@""
	.align	4
.nv.constant0._ZN3cub18CUB_300001_SM_10006detail8for_each13static_kernelINS2_12policy_hub_t12policy_500_tEmN6thrust24THRUST_300001_SM_1000_NS8cuda_cub20__uninitialized_fill7functorINS7_10device_ptrIiEEiEEEEvT0_T1_:
	.zero		920


//--------------------- .nv.constant0._ZN3cub18CUB_300001_SM_10006detail11EmptyKernelIvEEvv --------------------------
	.section	.nv.constant0._ZN3cub18CUB_300001_SM_10006detail11EmptyKernelIvEEvv,"a",@progbits
	.sectionflags	@""
	.align	4
.nv.constant0._ZN3cub18CUB_300001_SM_10006detail11EmptyKernelIvEEvv:
	.zero		896


//--------------------- SYMBOLS --------------------------

	.type		.nv.reservedSmem.offset0,@object
	.size		.nv.reservedSmem.offset0,0x4
	.type		.nv.reservedSmem.cap,@object
	.size		.nv.reservedSmem.cap,0x4
